// auto-generated by cutlass_sweep.fmha — config: {"arch": "sm_90", "direction": "fwd", "dtype": "fp16", "head_dim": 160, "mask": "none", "schedule": "cooperative", "tile_kv": 128, "tile_q": 128}
#include "cutlass/cutlass.h"
#include "cute/tensor.hpp"
#include "cutlass/device_kernel.h"
#include "cutlass/kernel_hardware_info.h"
#include "88_hopper_fmha/collective/fmha_fusion.hpp"
#include "88_hopper_fmha/kernel/fmha_kernel_builder.hpp"

using namespace cute;
using Element = cutlass::half_t;
using TileShape = Shape<_128, _128, _160>;
using StrideQ = cute::tuple<int, _1, cute::tuple<int, int>>;
using StrideK = cute::tuple<int, _1, cute::tuple<int, int>>;
using StrideV = cute::tuple<int, cute::_1, cute::tuple<int, int>>;

using Kernel = typename cutlass::fmha::kernel::FmhaBuilder<
    Element, float, float,
    TileShape, StrideQ, StrideK, StrideV,
    cutlass::fmha::collective::DefaultFusion,
    cutlass::gemm::KernelTmaWarpSpecializedCooperative
  >::Kernel;

auto* _anchor = &cutlass::device_kernel<Kernel>;


// ===== COMPILED SASS (sm_90a) =====

	.target	sm_90a

	.elftype	@"ET_EXEC"


//--------------------- .note.nv.tkinfo           --------------------------
	.section	.note.nv.tkinfo,"",@"SHT_NOTE"
	.sectionflags	@"SHF_NOTE_NV_TKINFO"
	.tkinfo
        /*0018*/ 	.word	0x00000002
        /*0030*/ 	.string	""
        /*0030*/ 	.string	"ptxas"
        /*0030*/ 	.string	"Cuda compilation tools, release 13.0, V13.0.88"
        /*0030*/ 	.string	"Build cuda_13.0.r13.0/compiler.36424714_0"
        /*0030*/ 	.string	"-arch sm_90a -m 64 "



//--------------------- .note.nv.cuinfo           --------------------------
	.section	.note.nv.cuinfo,"",@"SHT_NOTE"
	.sectionflags	@"SHF_NOTE_NV_CUINFO"
        /*0018*/ 	.short	0x0002
        /*001a*/ 	.short	0x005a
        /*001c*/ 	.short	0x0082
	.zero		2


//--------------------- .nv.info                  --------------------------
	.section	.nv.info,"",@"SHT_CUDA_INFO"
	.align	4


	//----- nvinfo : EIATTR_REGCOUNT
	.align		4
        /*0000*/ 	.byte	0x04, 0x2f
        /*0002*/ 	.short	(.L_16 - .L_15)
	.align		4
.L_15:
        /*0004*/ 	.word	index@(_ZN7cutlass13device_kernelINS_4fmha6kernel28FmhaKernelTmaWarpSpecializedINS1_10collective30FmhaMainloopTmaWarpSpecializedINS_6half_tEffN4cute5tupleIJNS7_1CILi128EEESA_NS9_ILi160EEEEEENS8_IJiNS9_ILi1EEENS8_IJiiEEEEEESF_SF_NS4_13DefaultFusionEJEEENS4_15FmhaFwdEpilogueIS6_fNS8_IJNS9_ILi64EEESB_SA_EEEEENS2_23IndividualTileSchedulerEJEEEEEvNT_6ParamsE)
        /*0008*/ 	.word	0x000000a8


	//----- nvinfo : EIATTR_FRAME_SIZE
	.align		4
.L_16:
        /*000c*/ 	.byte	0x04, 0x11
        /*000e*/ 	.short	(.L_18 - .L_17)
	.align		4
.L_17:
        /*0010*/ 	.word	index@($__internal_0_$__cuda_sm20_rcp_rn_f32_slowpath)
        /*0014*/ 	.word	0x00000000


	//----- nvinfo : EIATTR_FRAME_SIZE
	.align		4
.L_18:
        /*0018*/ 	.byte	0x04, 0x11
        /*001a*/ 	.short	(.L_20 - .L_19)
	.align		4
.L_19:
        /*001c*/ 	.word	index@(_ZN7cutlass13device_kernelINS_4fmha6kernel28FmhaKernelTmaWarpSpecializedINS1_10collective30FmhaMainloopTmaWarpSpecializedINS_6half_tEffN4cute5tupleIJNS7_1CILi128EEESA_NS9_ILi160EEEEEENS8_IJiNS9_ILi1EEENS8_IJiiEEEEEESF_SF_NS4_13DefaultFusionEJEEENS4_15FmhaFwdEpilogueIS6_fNS8_IJNS9_ILi64EEESB_SA_EEEEENS2_23IndividualTileSchedulerEJEEEEEvNT_6ParamsE)
        /*0020*/ 	.word	0x00000000


	//----- nvinfo : EIATTR_MIN_STACK_SIZE
	.align		4
.L_20:
        /*0024*/ 	.byte	0x04, 0x12
        /*0026*/ 	.short	(.L_22 - .L_21)
	.align		4
.L_21:
        /*0028*/ 	.word	index@(_ZN7cutlass13device_kernelINS_4fmha6kernel28FmhaKernelTmaWarpSpecializedINS1_10collective30FmhaMainloopTmaWarpSpecializedINS_6half_tEffN4cute5tupleIJNS7_1CILi128EEESA_NS9_ILi160EEEEEENS8_IJiNS9_ILi1EEENS8_IJiiEEEEEESF_SF_NS4_13DefaultFusionEJEEENS4_15FmhaFwdEpilogueIS6_fNS8_IJNS9_ILi64EEESB_SA_EEEEENS2_23IndividualTileSchedulerEJEEEEEvNT_6ParamsE)
        /*002c*/ 	.word	0x00000000
.L_22:


//--------------------- .nv.compat                --------------------------
	.section	.nv.compat,"",@"SHT_CUDA_COMPAT_INFO"
	.align	4
        /*0000*/ 	.byte	0x02, 0x09, 0x01, 0x00, 0x02, 0x02, 0x04, 0x00, 0x02, 0x05, 0x05, 0x00, 0x03, 0x07, 0x01, 0x01
        /*0010*/ 	.byte	0x02, 0x03, 0x01, 0x00, 0x02, 0x06, 0x01, 0x00, 0x04, 0x0b, 0x08, 0x00, 0x00, 0x00, 0x00, 0x00
        /*0020*/ 	.byte	0x00, 0x00, 0x00, 0x00


//--------------------- .nv.info._ZN7cutlass13device_kernelINS_4fmha6kernel28FmhaKernelTmaWarpSpecializedINS1_10collective30FmhaMainloopTmaWarpSpecializedINS_6half_tEffN4cute5tupleIJNS7_1CILi128EEESA_NS9_ILi160EEEEEENS8_IJiNS9_ILi1EEENS8_IJiiEEEEEESF_SF_NS4_13DefaultFusionEJEEENS4_15FmhaFwdEpilogueIS6_fNS8_IJNS9_ILi64EEESB_SA_EEEEENS2_23IndividualTileSchedulerEJEEEEEvNT_6ParamsE --------------------------
	.section	.nv.info._ZN7cutlass13device_kernelINS_4fmha6kernel28FmhaKernelTmaWarpSpecializedINS1_10collective30FmhaMainloopTmaWarpSpecializedINS_6half_tEffN4cute5tupleIJNS7_1CILi128EEESA_NS9_ILi160EEEEEENS8_IJiNS9_ILi1EEENS8_IJiiEEEEEESF_SF_NS4_13DefaultFusionEJEEENS4_15FmhaFwdEpilogueIS6_fNS8_IJNS9_ILi64EEESB_SA_EEEEENS2_23IndividualTileSchedulerEJEEEEEvNT_6ParamsE,"",@"SHT_CUDA_INFO"
	.sectionflags	@""
	.align	4


	//----- nvinfo : EIATTR_CUDA_API_VERSION
	.align		4
        /*0000*/ 	.byte	0x04, 0x37
        /*0002*/ 	.short	(.L_24 - .L_23)
.L_23:
        /*0004*/ 	.word	0x00000082


	//----- nvinfo : EIATTR_KPARAM_INFO
	.align		4
.L_24:
        /*0008*/ 	.byte	0x04, 0x17
        /*000a*/ 	.short	(.L_26 - .L_25)
.L_25:
        /*000c*/ 	.word	0x00000000
        /*0010*/ 	.short	0x0000
        /*0012*/ 	.short	0x0070
        /*0014*/ 	.byte	0x00, 0xf0, 0x01, 0x20


	//----- nvinfo : EIATTR_SPARSE_MMA_MASK
	.align		4
.L_26:
        /*0018*/ 	.byte	0x03, 0x50
        /*001a*/ 	.short	0x0000


	//----- nvinfo : EIATTR_MAXREG_COUNT
	.align		4
        /*001c*/ 	.byte	0x03, 0x1b
        /*001e*/ 	.short	0x00a8


	//----- nvinfo : EIATTR_NUM_BARRIERS
	.align		4
        /*0020*/ 	.byte	0x02, 0x4c
        /*0022*/ 	.byte	0x02
	.zero		1


	//----- nvinfo : EIATTR_EXTERNS
	.align		4
        /*0024*/ 	.byte	0x04, 0x0f
        /*0026*/ 	.short	(.L_28 - .L_27)


	//   ....[0]....
	.align		4
.L_27:
        /*0028*/ 	.word	index@(__assertfail)


	//----- nvinfo : EIATTR_MERCURY_ISA_VERSION
	.align		4
.L_28:
        /*002c*/ 	.byte	0x03, 0x5f
        /*002e*/ 	.short	0x0101


	//----- nvinfo : EIATTR_INT_WARP_WIDE_INSTR_OFFSETS
	.align		4
        /*0030*/ 	.byte	0x04, 0x31
        /*0032*/ 	.short	(.L_30 - .L_29)


	//   ....[0]....
.L_29:
        /*0034*/ 	.word	0x000006f0


	//   ....[1]....
        /*0038*/ 	.word	0x00000700


	//   ....[2]....
        /*003c*/ 	.word	0x00000710


	//   ....[3]....
        /*0040*/ 	.word	0x00000720


	//   ....[4]....
        /*0044*/ 	.word	0x00000790


	//----- nvinfo : EIATTR_COOP_GROUP_MASK_REGIDS
	.align		4
.L_30:
        /*0048*/ 	.byte	0x04, 0x29
        /*004a*/ 	.short	(.L_32 - .L_31)


	//   ....[0]....
.L_31:
        /*004c*/ 	.word	0xffffffff


	//   ....[1]....
        /*0050*/ 	.word	0xffffffff


	//   ....[2]....
        /*0054*/ 	.word	0xffffffff


	//   ....[3]....
        /*0058*/ 	.word	0xffffffff


	//   ....[4]....
        /*005c*/ 	.word	0xffffffff


	//   ....[5]....
        /*0060*/ 	.word	0xffffffff


	//   ....[6]....
        /*0064*/ 	.word	0xffffffff


	//   ....[7]....
        /*0068*/ 	.word	0xffffffff


	//   ....[8]....
        /*006c*/ 	.word	0xffffffff


	//   ....[9]....
        /*0070*/ 	.word	0xffffffff


	//   ....[10]....
        /*0074*/ 	.word	0xffffffff


	//   ....[11]....
        /*0078*/ 	.word	0xffffffff


	//   ....[12]....
        /*007c*/ 	.word	0xffffffff


	//   ....[13]....
        /*0080*/ 	.word	0xffffffff


	//   ....[14]....
        /*0084*/ 	.word	0xffffffff


	//   ....[15]....
        /*0088*/ 	.word	0xffffffff


	//   ....[16]....
        /*008c*/ 	.word	0xffffffff


	//   ....[17]....
        /*0090*/ 	.word	0xffffffff


	//----- nvinfo : EIATTR_COOP_GROUP_INSTR_OFFSETS
	.align		4
.L_32:
        /*0094*/ 	.byte	0x04, 0x28
        /*0096*/ 	.short	(.L_34 - .L_33)


	//   ....[0]....
.L_33:
        /*0098*/ 	.word	0x00000050


	//   ....[1]....
        /*009c*/ 	.word	0x00000080


	//   ....[2]....
        /*00a0*/ 	.word	0x000001b0


	//   ....[3]....
        /*00a4*/ 	.word	0x00000370


	//   ....[4]....
        /*00a8*/ 	.word	0x00000530


	//   ....[5]....
        /*00ac*/ 	.word	0x00000690


	//   ....[6]....
        /*00b0*/ 	.word	0x000016a0


	//   ....[7]....
        /*00b4*/ 	.word	0x00001730


	//   ....[8]....
        /*00b8*/ 	.word	0x00001780


	//   ....[9]....
        /*00bc*/ 	.word	0x00001830


	//   ....[10]....
        /*00c0*/ 	.word	0x00004aa0


	//   ....[11]....
        /*00c4*/ 	.word	0x00004ad0


	//   ....[12]....
        /*00c8*/ 	.word	0x00005270


	//   ....[13]....
        /*00cc*/ 	.word	0x00005390


	//   ....[14]....
        /*00d0*/ 	.word	0x00007bf0


	//   ....[15]....
        /*00d4*/ 	.word	0x00007c20


	//   ....[16]....
        /*00d8*/ 	.word	0x00007c70


	//   ....[17]....
        /*00dc*/ 	.word	0x00007c80


	//----- nvinfo : EIATTR_REG_RECONFIG
	.align		4
.L_34:
        /*00e0*/ 	.byte	0x01, 0x54
	.zero		2


	//----- nvinfo : EIATTR_SYSCALL_OFFSETS
	.align		4
        /*00e4*/ 	.byte	0x04, 0x46
        /*00e6*/ 	.short	(.L_36 - .L_35)


	//   ....[0]....
.L_35:
        /*00e8*/ 	.word	0x00008960


	//   ....[1]....
        /*00ec*/ 	.word	0x00008ac0


	//----- nvinfo : EIATTR_MBARRIER_INSTR_OFFSETS
	.align		4
.L_36:
        /*00f0*/ 	.byte	0x04, 0x39
        /*00f2*/ 	.short	(.L_38 - .L_37)


	//   ....[0]....
.L_37:
        /*00f4*/ 	.word	0x00000320
        /*00f8*/ 	.word	0x000000ff
        /*00fc*/ 	.word	0x0003c050
        /*0100*/ 	.short	0x0100
        /*0102*/ 	.byte	0x0b
	.zero		1


	//   ....[1]....
        /*0104*/ 	.word	0x00000330
        /*0108*/ 	.word	0x000000ff
        /*010c*/ 	.word	0x0003c060
        /*0110*/ 	.short	0x0100
        /*0112*/ 	.byte	0x0b
	.zero		1


	//   ....[2]....
        /*0114*/ 	.word	0x00000340
        /*0118*/ 	.word	0x000000ff
        /*011c*/ 	.word	0x0003c058
        /*0120*/ 	.short	0x0100
        /*0122*/ 	.byte	0x0b
	.zero		1


	//   ....[3]....
        /*0124*/ 	.word	0x00000350
        /*0128*/ 	.word	0x000000ff
        /*012c*/ 	.word	0x0003c068
        /*0130*/ 	.short	0x0100
        /*0132*/ 	.byte	0x0b
	.zero		1


	//   ....[4]....
        /*0134*/ 	.word	0x00000480
        /*0138*/ 	.word	0x000000ff
        /*013c*/ 	.word	0x0003c000
        /*0140*/ 	.short	0x0100
        /*0142*/ 	.byte	0x0b
	.zero		1


	//   ....[5]....
        /*0144*/ 	.word	0x00000490
        /*0148*/ 	.word	0x000000ff
        /*014c*/ 	.word	0x0003c028
        /*0150*/ 	.short	0x0100
        /*0152*/ 	.byte	0x0b
	.zero		1


	//   ....[6]....
        /*0154*/ 	.word	0x000004a0
        /*0158*/ 	.word	0x000000ff
        /*015c*/ 	.word	0x0003c008
        /*0160*/ 	.short	0x0100
        /*0162*/ 	.byte	0x0b
	.zero		1


	//   ....[7]....
        /*0164*/ 	.word	0x000004b0
        /*0168*/ 	.word	0x000000ff
        /*016c*/ 	.word	0x0003c030
        /*0170*/ 	.short	0x0100
        /*0172*/ 	.byte	0x0b
	.zero		1


	//   ....[8]....
        /*0174*/ 	.word	0x000004c0
        /*0178*/ 	.word	0x000000ff
        /*017c*/ 	.word	0x0003c010
        /*0180*/ 	.short	0x0100
        /*0182*/ 	.byte	0x0b
	.zero		1


	//   ....[9]....
        /*0184*/ 	.word	0x000004d0
        /*0188*/ 	.word	0x000000ff
        /*018c*/ 	.word	0x0003c038
        /*0190*/ 	.short	0x0100
        /*0192*/ 	.byte	0x0b
	.zero		1


	//   ....[10]....
        /*0194*/ 	.word	0x000004e0
        /*0198*/ 	.word	0x000000ff
        /*019c*/ 	.word	0x0003c018
        /*01a0*/ 	.short	0x0100
        /*01a2*/ 	.byte	0x0b
	.zero		1


	//   ....[11]....
        /*01a4*/ 	.word	0x000004f0
        /*01a8*/ 	.word	0x000000ff
        /*01ac*/ 	.word	0x0003c040
        /*01b0*/ 	.short	0x0100
        /*01b2*/ 	.byte	0x0b
	.zero		1


	//   ....[12]....
        /*01b4*/ 	.word	0x00000500
        /*01b8*/ 	.word	0x000000ff
        /*01bc*/ 	.word	0x0003c020
        /*01c0*/ 	.short	0x0100
        /*01c2*/ 	.byte	0x0b
	.zero		1


	//   ....[13]....
        /*01c4*/ 	.word	0x00000510
        /*01c8*/ 	.word	0x000000ff
        /*01cc*/ 	.word	0x0003c048
        /*01d0*/ 	.short	0x0100
        /*01d2*/ 	.byte	0x0b
	.zero		1


	//   ....[14]....
        /*01d4*/ 	.word	0x00000640
        /*01d8*/ 	.word	0x000000ff
        /*01dc*/ 	.word	0x0003c070
        /*01e0*/ 	.short	0x0100
        /*01e2*/ 	.byte	0x0b
	.zero		1


	//   ....[15]....
        /*01e4*/ 	.word	0x00000650
        /*01e8*/ 	.word	0x000000ff
        /*01ec*/ 	.word	0x0003c080
        /*01f0*/ 	.short	0x0100
        /*01f2*/ 	.byte	0x0b
	.zero		1


	//   ....[16]....
        /*01f4*/ 	.word	0x00000660
        /*01f8*/ 	.word	0x000000ff
        /*01fc*/ 	.word	0x0003c078
        /*0200*/ 	.short	0x0100
        /*0202*/ 	.byte	0x0b
	.zero		1


	//   ....[17]....
        /*0204*/ 	.word	0x00000670
        /*0208*/ 	.word	0x000000ff
        /*020c*/ 	.word	0x0003c088
        /*0210*/ 	.short	0x0100
        /*0212*/ 	.byte	0x0b
	.zero		1


	//   ....[18]....
        /*0214*/ 	.word	0x000007b0
        /*0218*/ 	.word	0x000000ff
        /*021c*/ 	.word	0x0003c090
        /*0220*/ 	.short	0x0100
        /*0222*/ 	.byte	0x08
	.zero		1


	//   ....[19]....
        /*0224*/ 	.word	0x000007c0
        /*0228*/ 	.word	0x000000ff
        /*022c*/ 	.word	0x0003c098
        /*0230*/ 	.short	0x0100
        /*0232*/ 	.byte	0x08
	.zero		1


	//   ....[20]....
        /*0234*/ 	.word	0x000007d0
        /*0238*/ 	.word	0x000000ff
        /*023c*/ 	.word	0x0003c0a0
        /*0240*/ 	.short	0x0100
        /*0242*/ 	.byte	0x08
	.zero		1


	//   ....[21]....
        /*0244*/ 	.word	0x000007e0
        /*0248*/ 	.word	0x000000ff
        /*024c*/ 	.word	0x0003c0a8
        /*0250*/ 	.short	0x0100
        /*0252*/ 	.byte	0x08
	.zero		1


	//   ....[22]....
        /*0254*/ 	.word	0x000008e0
        /*0258*/ 	.word	0x000000ff
        /*025c*/ 	.word	0x0003c0c0
        /*0260*/ 	.short	0x0100
        /*0262*/ 	.byte	0x0b
	.zero		1


	//   ....[23]....
        /*0264*/ 	.word	0x000008f0
        /*0268*/ 	.word	0x000000ff
        /*026c*/ 	.word	0x0003c0e0
        /*0270*/ 	.short	0x0100
        /*0272*/ 	.byte	0x0b
	.zero		1


	//   ....[24]....
        /*0274*/ 	.word	0x00000900
        /*0278*/ 	.word	0x000000ff
        /*027c*/ 	.word	0x0003c0c8
        /*0280*/ 	.short	0x0100
        /*0282*/ 	.byte	0x0b
	.zero		1


	//   ....[25]....
        /*0284*/ 	.word	0x00000910
        /*0288*/ 	.word	0x000000ff
        /*028c*/ 	.word	0x0003c0e8
        /*0290*/ 	.short	0x0100
        /*0292*/ 	.byte	0x0b
	.zero		1


	//   ....[26]....
        /*0294*/ 	.word	0x00000920
        /*0298*/ 	.word	0x000000ff
        /*029c*/ 	.word	0x0003c0d0
        /*02a0*/ 	.short	0x0100
        /*02a2*/ 	.byte	0x0b
	.zero		1


	//   ....[27]....
        /*02a4*/ 	.word	0x00000930
        /*02a8*/ 	.word	0x000000ff
        /*02ac*/ 	.word	0x0003c0f0
        /*02b0*/ 	.short	0x0100
        /*02b2*/ 	.byte	0x0b
	.zero		1


	//   ....[28]....
        /*02b4*/ 	.word	0x00000940
        /*02b8*/ 	.word	0x000000ff
        /*02bc*/ 	.word	0x0003c0d8
        /*02c0*/ 	.short	0x0100
        /*02c2*/ 	.byte	0x0b
	.zero		1


	//   ....[29]....
        /*02c4*/ 	.word	0x00000950
        /*02c8*/ 	.word	0x000000ff
        /*02cc*/ 	.word	0x0003c0f8
        /*02d0*/ 	.short	0x0100
        /*02d2*/ 	.byte	0x0b
	.zero		1


	//   ....[30]....
        /*02d4*/ 	.word	0x00000d50
        /*02d8*/ 	.word	0x000000ff
        /*02dc*/ 	.word	0x0003c050
        /*02e0*/ 	.short	0x010a
        /*02e2*/ 	.byte	0x08
	.zero		1


	//   ....[31]....
        /*02e4*/ 	.word	0x00000dc0
        /*02e8*/ 	.word	0x000000ff
        /*02ec*/ 	.word	0x0003c000
        /*02f0*/ 	.short	0x010a
        /*02f2*/ 	.byte	0x24
	.zero		1


	//   ....[32]....
        /*02f4*/ 	.word	0x00000e30
        /*02f8*/ 	.word	0x000000ff
        /*02fc*/ 	.word	0x00000000
        /*0300*/ 	.short	0x010a
        /*0302*/ 	.byte	0x05
	.zero		1


	//   ....[33]....
        /*0304*/ 	.word	0x000034d0
        /*0308*/ 	.word	0x00000000
        /*030c*/ 	.word	0x00000000
        /*0310*/ 	.short	0x0101
        /*0312*/ 	.byte	0x0b
	.zero		1


	//   ....[34]....
        /*0314*/ 	.word	0x00003640
        /*0318*/ 	.word	0x000000ff
        /*031c*/ 	.word	0x0003c008
        /*0320*/ 	.short	0x010a
        /*0322*/ 	.byte	0x24
	.zero		1


	//   ....[35]....
        /*0324*/ 	.word	0x00004350
        /*0328*/ 	.word	0x000000ff
        /*032c*/ 	.word	0x00000000
        /*0330*/ 	.short	0x0101
        /*0332*/ 	.byte	0x0a
	.zero		1


	//   ....[36]....
        /*0334*/ 	.word	0x000044a0
        /*0338*/ 	.word	0x000000ff
        /*033c*/ 	.word	0x0003c000
        /*0340*/ 	.short	0x010a
        /*0342*/ 	.byte	0x0a
	.zero		1


	//   ....[37]....
        /*0344*/ 	.word	0x000066a0
        /*0348*/ 	.word	0x000000ff
        /*034c*/ 	.word	0x0003c000
        /*0350*/ 	.short	0x010a
        /*0352*/ 	.byte	0x0b
	.zero		1


	//   ....[38]....
        /*0354*/ 	.word	0x00006d40
        /*0358*/ 	.word	0x000000ff
        /*035c*/ 	.word	0x0003c000
        /*0360*/ 	.short	0x010a
        /*0362*/ 	.byte	0x0b
	.zero		1


	//   ....[39]....
        /*0364*/ 	.word	0x00007a40
        /*0368*/ 	.word	0x000000ff
        /*036c*/ 	.word	0x00000000
        /*0370*/ 	.short	0x0101
        /*0372*/ 	.byte	0x0b
	.zero		1


	//   ....[40]....
        /*0374*/ 	.word	0x00007af0
        /*0378*/ 	.word	0x000000ff
        /*037c*/ 	.word	0x00000000
        /*0380*/ 	.short	0x0101
        /*0382*/ 	.byte	0x04
	.zero		1


	//   ....[41]....
        /*0384*/ 	.word	0x00008390
        /*0388*/ 	.word	0x000000ff
        /*038c*/ 	.word	0x0003c098
        /*0390*/ 	.short	0x010a
        /*0392*/ 	.byte	0x04
	.zero		1


	//   ....[42]....
        /*0394*/ 	.word	0x00009bc0
        /*0398*/ 	.word	0x00000000
        /*039c*/ 	.word	0x0003c090
        /*03a0*/ 	.short	0x0101
        /*03a2*/ 	.byte	0x24
	.zero		1


	//   ....[43]....
        /*03a4*/ 	.word	0x00009d10
        /*03a8*/ 	.word	0x00000003
        /*03ac*/ 	.word	0x0003c060
        /*03b0*/ 	.short	0x010a
        /*03b2*/ 	.byte	0x3f
	.zero		1


	//   ....[44]....
        /*03b4*/ 	.word	0x0000a110
        /*03b8*/ 	.word	0x00000005
        /*03bc*/ 	.word	0x0003c028
        /*03c0*/ 	.short	0x010a
        /*03c2*/ 	.byte	0x3f
	.zero		1


	//   ....[45]....
        /*03c4*/ 	.word	0x0000a510
        /*03c8*/ 	.word	0x00000004
        /*03cc*/ 	.word	0x0003c060
        /*03d0*/ 	.short	0x010a
        /*03d2*/ 	.byte	0x3f
	.zero		1


	//   ....[46]....
        /*03d4*/ 	.word	0x0000a940
        /*03d8*/ 	.word	0x00000003
        /*03dc*/ 	.word	0x0003c028
        /*03e0*/ 	.short	0x010a
        /*03e2*/ 	.byte	0x3f
	.zero		1


	//   ....[47]....
        /*03e4*/ 	.word	0x0000ae30
        /*03e8*/ 	.word	0x00000006
        /*03ec*/ 	.word	0x0003c028
        /*03f0*/ 	.short	0x010a
        /*03f2*/ 	.byte	0x3f
	.zero		1


	//   ....[48]....
        /*03f4*/ 	.word	0x0000b260
        /*03f8*/ 	.word	0x00000006
        /*03fc*/ 	.word	0x0003c028
        /*0400*/ 	.short	0x010a
        /*0402*/ 	.byte	0x3f
	.zero		1


	//   ....[49]....
        /*0404*/ 	.word	0x0000b680
        /*0408*/ 	.word	0x00000003
        /*040c*/ 	.word	0x0003c050
        /*0410*/ 	.short	0x010a
        /*0412*/ 	.byte	0x3f
	.zero		1


	//   ....[50]....
        /*0414*/ 	.word	0x0000b6e0
        /*0418*/ 	.word	0x00000000
        /*041c*/ 	.word	0x0003c000
        /*0420*/ 	.short	0x010a
        /*0422*/ 	.byte	0x3f
	.zero		1


	//   ....[51]....
        /*0424*/ 	.word	0x0000b740
        /*0428*/ 	.word	0x00000003
        /*042c*/ 	.word	0x00000000
        /*0430*/ 	.short	0x010a
        /*0432*/ 	.byte	0x3f
	.zero		1


	//   ....[52]....
        /*0434*/ 	.word	0x0000b7a0
        /*0438*/ 	.word	0x00000006
        /*043c*/ 	.word	0x0003c008
        /*0440*/ 	.short	0x010a
        /*0442*/ 	.byte	0x3f
	.zero		1


	//   ....[53]....
        /*0444*/ 	.word	0x0000b800
        /*0448*/ 	.word	0x00000004
        /*044c*/ 	.word	0x0003c000
        /*0450*/ 	.short	0x010a
        /*0452*/ 	.byte	0x3f
	.zero		1


	//   ....[54]....
        /*0454*/ 	.word	0x0000b860
        /*0458*/ 	.word	0x00000008
        /*045c*/ 	.word	0x0003c000
        /*0460*/ 	.short	0x010a
        /*0462*/ 	.byte	0x3f
	.zero		1


	//   ....[55]....
        /*0464*/ 	.word	0x0000b8c0
        /*0468*/ 	.word	0x00000003
        /*046c*/ 	.word	0x0003c098
        /*0470*/ 	.short	0x010a
        /*0472*/ 	.byte	0x3f
	.zero		1


	//   ....[56]....
        /*0474*/ 	.word	0x0000b910
        /*0478*/ 	.word	0x00000003
        /*047c*/ 	.word	0x0003c060
        /*0480*/ 	.short	0x010a
        /*0482*/ 	.byte	0x3f
	.zero		1


	//   ....[57]....
        /*0484*/ 	.word	0x0000b960
        /*0488*/ 	.word	0x00000005
        /*048c*/ 	.word	0x0003c028
        /*0490*/ 	.short	0x010a
        /*0492*/ 	.byte	0x3f
	.zero		1


	//   ....[58]....
        /*0494*/ 	.word	0x0000b9b0
        /*0498*/ 	.word	0x00000004
        /*049c*/ 	.word	0x0003c060
        /*04a0*/ 	.short	0x010a
        /*04a2*/ 	.byte	0x3f
	.zero		1


	//   ....[59]....
        /*04a4*/ 	.word	0x0000ba00
        /*04a8*/ 	.word	0x00000003
        /*04ac*/ 	.word	0x0003c028
        /*04b0*/ 	.short	0x010a
        /*04b2*/ 	.byte	0x3f
	.zero		1


	//   ....[60]....
        /*04b4*/ 	.word	0x0000ba50
        /*04b8*/ 	.word	0x00000006
        /*04bc*/ 	.word	0x0003c028
        /*04c0*/ 	.short	0x010a
        /*04c2*/ 	.byte	0x3f
	.zero		1


	//   ....[61]....
        /*04c4*/ 	.word	0x0000baa0
        /*04c8*/ 	.word	0x00000006
        /*04cc*/ 	.word	0x0003c028
        /*04d0*/ 	.short	0x010a
        /*04d2*/ 	.byte	0x3f
	.zero		1


	//----- nvinfo : EIATTR_NUM_MBARRIERS
	.align		4
.L_38:
        /*04d4*/ 	.byte	0x03, 0x38
        /*04d6*/ 	.short	0x001e


	//----- nvinfo : EIATTR_EXIT_INSTR_OFFSETS
	.align		4
        /*04d8*/ 	.byte	0x04, 0x1c
        /*04da*/ 	.short	(.L_40 - .L_39)


	//   ....[0]....
.L_39:
        /*04dc*/ 	.word	0x000009f0


	//   ....[1]....
        /*04e0*/ 	.word	0x00009bd0


	//   ....[2]....
        /*04e4*/ 	.word	0x00009c10


	//   ....[3]....
        /*04e8*/ 	.word	0x0000ad00


	//   ....[4]....
        /*04ec*/ 	.word	0x0000b660


	//----- nvinfo : EIATTR_MAX_THREADS
	.align		4
.L_40:
        /*04f0*/ 	.byte	0x04, 0x05
        /*04f2*/ 	.short	(.L_42 - .L_41)
.L_41:
        /*04f4*/ 	.word	0x00000180
        /*04f8*/ 	.word	0x00000001
        /*04fc*/ 	.word	0x00000001


	//----- nvinfo : EIATTR_CRS_STACK_SIZE
	.align		4
.L_42:
        /*0500*/ 	.byte	0x04, 0x1e
        /*0502*/ 	.short	(.L_44 - .L_43)
.L_43:
        /*0504*/ 	.word	0x00000000


	//----- nvinfo : EIATTR_CBANK_PARAM_SIZE
	.align		4
.L_44:
        /*0508*/ 	.byte	0x03, 0x19
        /*050a*/ 	.short	0x0870


	//----- nvinfo : EIATTR_PARAM_CBANK
	.align		4
        /*050c*/ 	.byte	0x04, 0x0a
        /*050e*/ 	.short	(.L_46 - .L_45)
	.align		4
.L_45:
        /*0510*/ 	.word	index@(.nv.constant0._ZN7cutlass13device_kernelINS_4fmha6kernel28FmhaKernelTmaWarpSpecializedINS1_10collective30FmhaMainloopTmaWarpSpecializedINS_6half_tEffN4cute5tupleIJNS7_1CILi128EEESA_NS9_ILi160EEEEEENS8_IJiNS9_ILi1EEENS8_IJiiEEEEEESF_SF_NS4_13DefaultFusionEJEEENS4_15FmhaFwdEpilogueIS6_fNS8_IJNS9_ILi64EEESB_SA_EEEEENS2_23IndividualTileSchedulerEJEEEEEvNT_6ParamsE)
        /*0514*/ 	.short	0x0210
        /*0516*/ 	.short	0x0870


	//----- nvinfo : EIATTR_SW_WAR
	.align		4
.L_46:
        /*0518*/ 	.byte	0x04, 0x36
        /*051a*/ 	.short	(.L_48 - .L_47)
.L_47:
        /*051c*/ 	.word	0x00000008
.L_48:


//--------------------- .nv.callgraph             --------------------------
	.section	.nv.callgraph,"",@"SHT_CUDA_CALLGRAPH"
	.align	4
	.sectionentsize	8
	.align		4
        /*0000*/ 	.word	0x00000000
	.align		4
        /*0004*/ 	.word	0xffffffff
	.align		4
        /*0008*/ 	.word	index@(_ZN7cutlass13device_kernelINS_4fmha6kernel28FmhaKernelTmaWarpSpecializedINS1_10collective30FmhaMainloopTmaWarpSpecializedINS_6half_tEffN4cute5tupleIJNS7_1CILi128EEESA_NS9_ILi160EEEEEENS8_IJiNS9_ILi1EEENS8_IJiiEEEEEESF_SF_NS4_13DefaultFusionEJEEENS4_15FmhaFwdEpilogueIS6_fNS8_IJNS9_ILi64EEESB_SA_EEEEENS2_23IndividualTileSchedulerEJEEEEEvNT_6ParamsE)
	.align		4
        /*000c*/ 	.word	index@(__assertfail)
	.align		4
        /*0010*/ 	.word	0x00000000
	.align		4
        /*0014*/ 	.word	0xfffffffe
	.align		4
        /*0018*/ 	.word	0x00000000
	.align		4
        /*001c*/ 	.word	0xfffffffd
	.align		4
        /*0020*/ 	.word	0x00000000
	.align		4
        /*0024*/ 	.word	0xfffffffc


//--------------------- .nv.constant4             --------------------------
	.section	.nv.constant4,"a",@progbits
	.align	8
	.align		8
.nv.constant4:
        /*0000*/ 	.dword	__assertfail
	.align		8
        /*0008*/ 	.dword	__unnamed_1
	.align		8
        /*0010*/ 	.dword	__unnamed_2
	.align		8
        /*0018*/ 	.dword	_ZN39_INTERNAL_7996570c_4_k_cu_51e3ec2a_27954cuda3std3__45__cpo5beginE
	.align		8
        /*0020*/ 	.dword	_ZN39_INTERNAL_7996570c_4_k_cu_51e3ec2a_27954cuda3std3__45__cpo3endE
	.align		8
        /*0028*/ 	.dword	_ZN39_INTERNAL_7996570c_4_k_cu_51e3ec2a_27954cuda3std3__45__cpo6cbeginE
	.align		8
        /*0030*/ 	.dword	_ZN39_INTERNAL_7996570c_4_k_cu_51e3ec2a_27954cuda3std3__45__cpo4cendE
	.align		8
        /*0038*/ 	.dword	_ZN39_INTERNAL_7996570c_4_k_cu_51e3ec2a_27954cuda3std3__441_GLOBAL__N__7996570c_4_k_cu_51e3ec2a_27956ignoreE
	.align		8
        /*0040*/ 	.dword	_ZN39_INTERNAL_7996570c_4_k_cu_51e3ec2a_27954cuda3std3__419piecewise_constructE
	.align		8
        /*0048*/ 	.dword	_ZN39_INTERNAL_7996570c_4_k_cu_51e3ec2a_27954cuda3std3__48in_placeE
	.align		8
        /*0050*/ 	.dword	_ZN39_INTERNAL_7996570c_4_k_cu_51e3ec2a_27954cuda3std6ranges3__45__cpo4swapE
	.align		8
        /*0058*/ 	.dword	_ZN39_INTERNAL_7996570c_4_k_cu_51e3ec2a_27954cuda3std6ranges3__45__cpo9iter_moveE
	.align		8
        /*0060*/ 	.dword	_ZN39_INTERNAL_7996570c_4_k_cu_51e3ec2a_27954cute7productE
	.align		8
        /*0068*/ 	.dword	_ZN39_INTERNAL_7996570c_4_k_cu_51e3ec2a_27954cute1_E
	.align		8
        /*0070*/ 	.dword	$str$24
	.align		8
        /*0078*/ 	.dword	$str$25


//--------------------- .text._ZN7cutlass13device_kernelINS_4fmha6kernel28FmhaKernelTmaWarpSpecializedINS1_10collective30FmhaMainloopTmaWarpSpecializedINS_6half_tEffN4cute5tupleIJNS7_1CILi128EEESA_NS9_ILi160EEEEEENS8_IJiNS9_ILi1EEENS8_IJiiEEEEEESF_SF_NS4_13DefaultFusionEJEEENS4_15FmhaFwdEpilogueIS6_fNS8_IJNS9_ILi64EEESB_SA_EEEEENS2_23IndividualTileSchedulerEJEEEEEvNT_6ParamsE --------------------------
	.section	.text._ZN7cutlass13device_kernelINS_4fmha6kernel28FmhaKernelTmaWarpSpecializedINS1_10collective30FmhaMainloopTmaWarpSpecializedINS_6half_tEffN4cute5tupleIJNS7_1CILi128EEESA_NS9_ILi160EEEEEENS8_IJiNS9_ILi1EEENS8_IJiiEEEEEESF_SF_NS4_13DefaultFusionEJEEENS4_15FmhaFwdEpilogueIS6_fNS8_IJNS9_ILi64EEESB_SA_EEEEENS2_23IndividualTileSchedulerEJEEEEEvNT_6ParamsE,"ax",@progbits
	.align	128
.text._ZN7cutlass13device_kernelINS_4fmha6kernel28FmhaKernelTmaWarpSpecializedINS1_10collective30FmhaMainloopTmaWarpSpecializedINS_6half_tEffN4cute5tupleIJNS7_1CILi128EEESA_NS9_ILi160EEEEEENS8_IJiNS9_ILi1EEENS8_IJiiEEEEEESF_SF_NS4_13DefaultFusionEJEEENS4_15FmhaFwdEpilogueIS6_fNS8_IJNS9_ILi64EEESB_SA_EEEEENS2_23IndividualTileSchedulerEJEEEEEvNT_6ParamsE:
        .type           _ZN7cutlass13device_kernelINS_4fmha6kernel28FmhaKernelTmaWarpSpecializedINS1_10collective30FmhaMainloopTmaWarpSpecializedINS_6half_tEffN4cute5tupleIJNS7_1CILi128EEESA_NS9_ILi160EEEEEENS8_IJiNS9_ILi1EEENS8_IJiiEEEEEESF_SF_NS4_13DefaultFusionEJEEENS4_15FmhaFwdEpilogueIS6_fNS8_IJNS9_ILi64EEESB_SA_EEEEENS2_23IndividualTileSchedulerEJEEEEEvNT_6ParamsE,@function
        .size           _ZN7cutlass13device_kernelINS_4fmha6kernel28FmhaKernelTmaWarpSpecializedINS1_10collective30FmhaMainloopTmaWarpSpecializedINS_6half_tEffN4cute5tupleIJNS7_1CILi128EEESA_NS9_ILi160EEEEEENS8_IJiNS9_ILi1EEENS8_IJiiEEEEEESF_SF_NS4_13DefaultFusionEJEEENS4_15FmhaFwdEpilogueIS6_fNS8_IJNS9_ILi64EEESB_SA_EEEEENS2_23IndividualTileSchedulerEJEEEEEvNT_6ParamsE,(.L_x_112 - _ZN7cutlass13device_kernelINS_4fmha6kernel28FmhaKernelTmaWarpSpecializedINS1_10collective30FmhaMainloopTmaWarpSpecializedINS_6half_tEffN4cute5tupleIJNS7_1CILi128EEESA_NS9_ILi160EEEEEENS8_IJiNS9_ILi1EEENS8_IJiiEEEEEESF_SF_NS4_13DefaultFusionEJEEENS4_15FmhaFwdEpilogueIS6_fNS8_IJNS9_ILi64EEESB_SA_EEEEENS2_23IndividualTileSchedulerEJEEEEEvNT_6ParamsE)
        .other          _ZN7cutlass13device_kernelINS_4fmha6kernel28FmhaKernelTmaWarpSpecializedINS1_10collective30FmhaMainloopTmaWarpSpecializedINS_6half_tEffN4cute5tupleIJNS7_1CILi128EEESA_NS9_ILi160EEEEEENS8_IJiNS9_ILi1EEENS8_IJiiEEEEEESF_SF_NS4_13DefaultFusionEJEEENS4_15FmhaFwdEpilogueIS6_fNS8_IJNS9_ILi64EEESB_SA_EEEEENS2_23IndividualTileSchedulerEJEEEEEvNT_6ParamsE,@"STO_CUDA_ENTRY STV_DEFAULT"
_ZN7cutlass13device_kernelINS_4fmha6kernel28FmhaKernelTmaWarpSpecializedINS1_10collective30FmhaMainloopTmaWarpSpecializedINS_6half_tEffN4cute5tupleIJNS7_1CILi128EEESA_NS9_ILi160EEEEEENS8_IJiNS9_ILi1EEENS8_IJiiEEEEEESF_SF_NS4_13DefaultFusionEJEEENS4_15FmhaFwdEpilogueIS6_fNS8_IJNS9_ILi64EEESB_SA_EEEEENS2_23IndividualTileSchedulerEJEEEEEvNT_6ParamsE:
[----:B------:R-:W1:Y:S01]  /*0000*/  LDC R1, c[0x0][0x28] ;  /* 0x00000a00ff017b82 */ /* 0x000e620000000800 */
[----:B------:R-:W2:Y:S01]  /*0010*/  S2R R6, SR_TID.X ;  /* 0x0000000000067919 */ /* 0x000ea20000002100 */
[----:B------:R-:W-:Y:S01]  /*0020*/  ELECT P1, URZ, PT ;  /* 0x00000000003f782f */ /* 0x000fe20003820000 */
[----:B------:R-:W-:Y:S01]  /*0030*/  BSSY B0, `(.L_x_0) ;  /* 0x0000017000007945 */ /* 0x000fe20003800000 */
[----:B--2---:R-:W-:-:S05]  /*0040*/  SHF.R.U32.HI R0, RZ, 0x5, R6 ;  /* 0x00000005ff007819 */ /* 0x004fca0000011606 */
[----:B------:R-:W2:Y:S02]  /*0050*/  SHFL.IDX PT, R2, R0, RZ, 0x1f ;  /* 0x00001fff00027589 */ /* 0x000ea400000e0000 */
[----:B--2---:R-:W-:Y:S02]  /*0060*/  R2UR UR4, R2 ;  /* 0x00000000020472ca */ /* 0x004fe400000e0000 */
[----:B------:R-:W-:-:S06]  /*0070*/  SHF.R.U32.HI R2, RZ, 0x7, R6 ;  /* 0x00000007ff027819 */ /* 0x000fcc0000011606 */
[----:B------:R-:W2:Y:S05]  /*0080*/  SHFL.IDX PT, R2, R2, RZ, 0x1f ;  /* 0x00001fff02027589 */ /* 0x000eaa00000e0000 */
[----:B------:R-:W-:Y:S02]  /*0090*/  USHF.R.S32.HI UR5, URZ, 0x1f, UR4 ;  /* 0x0000001f3f057899 */ /* 0x000fe40008011404 */
[----:B------:R-:W-:Y:S02]  /*00a0*/  ISETP.NE.OR P0, PT, RZ, UR4, !P1 ;  /* 0x00000004ff007c0c */ /* 0x000fe4000cf05670 */
[----:B------:R-:W-:-:S04]  /*00b0*/  ULEA.HI UR5, UR5, UR4, URZ, 0x2 ;  /* 0x0000000405057291 */ /* 0x000fc8000f8f103f */
[----:B------:R-:W-:-:S04]  /*00c0*/  ULOP3.LUT UR5, UR5, 0xfffffffc, URZ, 0xc0, !UPT ;  /* 0xfffffffc05057892 */ /* 0x000fc8000f8ec03f */
[----:B------:R-:W-:-:S03]  /*00d0*/  UIADD3 UR5, UR4, -UR5, URZ ;  /* 0x8000000504057290 */ /* 0x000fc6000fffe03f */
[----:B-1----:R-:W-:Y:S09]  /*00e0*/  @P0 BRA `(.L_x_1) ;  /* 0x00000000002c0947 */ /* 0x002ff20003800000 */
[----:B------:R-:W-:Y:S02]  /*00f0*/  ULDC.64 UR6, c[0x0][0x198] ;  /* 0x0000660000067ab9 */ /* 0x000fe40000000a00 */
[----:B------:R-:W-:Y:S02]  /*0100*/  UIADD3 UR8, UP0, UR6, 0xf0, URZ ;  /* 0x000000f006087890 */ /* 0x000fe4000ff1e03f */
[----:B------:R-:W-:Y:S02]  /*0110*/  UIADD3 UR10, UP1, UR6, 0x1f0, URZ ;  /* 0x000001f0060a7890 */ /* 0x000fe4000ff3e03f */
[----:B------:R-:W-:Y:S02]  /*0120*/  UIADD3 UR6, UP2, UR6, 0x2f0, URZ ;  /* 0x000002f006067890 */ /* 0x000fe4000ff5e03f */
[----:B------:R-:W-:Y:S02]  /*0130*/  UIADD3.X UR9, URZ, UR7, URZ, UP0, !UPT ;  /* 0x000000073f097290 */ /* 0x000fe400087fe43f */
[----:B------:R-:W-:-:S02]  /*0140*/  UIADD3.X UR11, URZ, UR7, URZ, UP1, !UPT ;  /* 0x000000073f0b7290 */ /* 0x000fc40008ffe43f */
[----:B------:R-:W-:-:S05]  /*0150*/  UIADD3.X UR7, URZ, UR7, URZ, UP2, !UPT ;  /* 0x000000073f077290 */ /* 0x000fca00097fe43f */
[----:B------:R1:W-:Y:S02]  /*0160*/  UTMACCTL.PF [UR8] ;  /* 0x00000000080079b9 */ /* 0x0003e40008040000 */
[----:B------:R1:W-:Y:S02]  /*0170*/  UTMACCTL.PF [UR10] ;  /* 0x000000000a0079b9 */ /* 0x0003e40008040000 */
[----:B------:R1:W-:Y:S02]  /*0180*/  UTMACCTL.PF [UR6] ;  /* 0x00000000060079b9 */ /* 0x0003e40008040000 */
[----:B-1----:R-:W-:Y:S01]  /*0190*/  NOP ;  /* 0x0000000000007918 */ /* 0x002fe20000000000 */
.L_x_1:
[----:B------:R-:W-:Y:S05]  /*01a0*/  BSYNC B0 ;  /* 0x0000000000007941 */ /* 0x000fea0003800000 */
.L_x_0:
[----:B------:R-:W1:Y:S01]  /*01b0*/  SHFL.IDX PT, R3, R0, RZ, 0x1f ;  /* 0x00001fff00037589 */ /* 0x000e6200000e0000 */
[----:B--2---:R-:W-:Y:S01]  /*01c0*/  R2UR UR37, R2 ;  /* 0x00000000022572ca */ /* 0x004fe200000e0000 */
[----:B------:R-:W-:-:S12]  /*01d0*/  UISETP.NE.AND UP0, UPT, UR5, 0x1, UPT ;  /* 0x000000010500788c */ /* 0x000fd8000bf05270 */
[----:B------:R-:W-:Y:S02]  /*01e0*/  UIADD3 UR10, UR37, -0x1, URZ ;  /* 0xffffffff250a7890 */ /* 0x000fe4000fffe03f */
[----:B------:R-:W-:Y:S02]  /*01f0*/  UISETP.EQ.AND UP0, UPT, UR37, URZ, !UP0 ;  /* 0x0000003f2500728c */ /* 0x000fe4000c702270 */
[----:B------:R-:W-:Y:S02]  /*0200*/  UISETP.GE.U32.AND UP1, UPT, UR10, 0x4, UPT ;  /* 0x000000040a00788c */ /* 0x000fe4000bf26070 */
[----:B------:R-:W-:Y:S01]  /*0210*/  USEL UR4, URZ, 0x1, !UP0 ;  /* 0x000000013f047887 */ /* 0x000fe2000c000000 */
[----:B-1----:R-:W-:-:S03]  /*0220*/  ISETP.NE.AND P0, PT, R3, RZ, PT ;  /* 0x000000ff0300720c */ /* 0x002fc60003f05270 */
[----:B------:R-:W-:-:S10]  /*0230*/  USEL UR4, UR4, 0x2, UP1 ;  /* 0x0000000204047887 */ /* 0x000fd40008800000 */
[----:B------:R-:W-:Y:S05]  /*0240*/  @P0 BRA `(.L_x_2) ;  /* 0x0000000000480947 */ /* 0x000fea0003800000 */
[----:B------:R-:W1:Y:S01]  /*0250*/  S2UR UR11, SR_CgaCtaId ;  /* 0x00000000000b79c3 */ /* 0x000e620000008800 */
[----:B------:R-:W-:Y:S01]  /*0260*/  UMOV UR6, 0x400 ;  /* 0x0000040000067882 */ /* 0x000fe20000000000 */
[----:B------:R-:W-:Y:S01]  /*0270*/  UMOV UR7, 0x1 ;  /* 0x0000000100077882 */ /* 0x000fe20000000000 */
[----:B------:R-:W-:Y:S01]  /*0280*/  UMOV UR8, 0x80 ;  /* 0x0000008000087882 */ /* 0x000fe20000000000 */
[----:B------:R-:W-:Y:S01]  /*0290*/  ELECT P0, URZ, PT ;  /* 0x00000000003f782f */ /* 0x000fe20003800000 */
[----:B------:R-:W-:-:S04]  /*02a0*/  UIADD3 UR8, -UR8, 0x100000, URZ ;  /* 0x0010000008087890 */ /* 0x000fc8000fffe13f */
[----:B------:R-:W-:Y:S02]  /*02b0*/  USHF.L.U32 UR9, UR8, 0xb, URZ ;  /* 0x0000000b08097899 */ /* 0x000fe4000800063f */
[----:B------:R-:W-:Y:S02]  /*02c0*/  USHF.L.U32 UR8, UR8, 0x1, URZ ;  /* 0x0000000108087899 */ /* 0x000fe4000800063f */
[----:B-1----:R-:W-:Y:S02]  /*02d0*/  ULEA UR11, UR11, UR6, 0x18 ;  /* 0x000000060b0b7291 */ /* 0x002fe4000f8ec03f */
[----:B------:R-:W-:-:S04]  /*02e0*/  UIADD3 UR6, -UR7, 0x100000, URZ ;  /* 0x0010000007067890 */ /* 0x000fc8000fffe13f */
[----:B------:R-:W-:Y:S02]  /*02f0*/  USHF.L.U32 UR7, UR6, 0xb, URZ ;  /* 0x0000000b06077899 */ /* 0x000fe4000800063f */
[----:B------:R-:W-:Y:S01]  /*0300*/  USHF.L.U32 UR6, UR6, 0x1, URZ ;  /* 0x0000000106067899 */ /* 0x000fe2000800063f */
[----:B------:R-:W1:Y:S11]  /*0310*/  FENCE.VIEW.ASYNC.S ;  /* 0x00000000000073c6 */ /* 0x000e760000000000 */
[----:B-1----:R1:W2:Y:S01]  /*0320*/  SYNCS.EXCH.64 URZ, [UR11+0x3c050], UR6 ;  /* 0x03c050060b3f75b2 */ /* 0x0022a20008000100 */
[----:B------:R1:W3:Y:S01]  /*0330*/  SYNCS.EXCH.64 URZ, [UR11+0x3c060], UR8 ;  /* 0x03c060080b3f75b2 */ /* 0x0002e20008000100 */
[----:B------:R1:W4:Y:S01]  /*0340*/  SYNCS.EXCH.64 URZ, [UR11+0x3c058], UR6 ;  /* 0x03c058060b3f75b2 */ /* 0x0003220008000100 */
[----:B------:R1:W1:Y:S01]  /*0350*/  SYNCS.EXCH.64 URZ, [UR11+0x3c068], UR8 ;  /* 0x03c068080b3f75b2 */ /* 0x0002620008000100 */
[----:B------:R-:W-:Y:S01]  /*0360*/  NOP ;  /* 0x0000000000007918 */ /* 0x000fe20000000000 */
.L_x_2:
[----:B------:R-:W5:Y:S01]  /*0370*/  SHFL.IDX PT, R2, R0, RZ, 0x1f ;  /* 0x00001fff00027589 */ /* 0x000f6200000e0000 */
[----:B------:R-:W-:Y:S01]  /*0380*/  NOP ;  /* 0x0000000000007918 */ /* 0x000fe20000000000 */
[----:B-----5:R-:W-:-:S13]  /*0390*/  ISETP.NE.AND P0, PT, R2, RZ, PT ;  /* 0x000000ff0200720c */ /* 0x020fda0003f05270 */
[----:B------:R-:W-:Y:S05]  /*03a0*/  @P0 BRA `(.L_x_3) ;  /* 0x0000000000600947 */ /* 0x000fea0003800000 */
[----:B-1----:R-:W1:Y:S01]  /*03b0*/  S2UR UR7, SR_CgaCtaId ;  /* 0x00000000000779c3 */ /* 0x002e620000008800 */
[----:B------:R-:W-:Y:S01]  /*03c0*/  UMOV UR6, 0x400 ;  /* 0x0000040000067882 */ /* 0x000fe20000000000 */
[----:B------:R-:W-:Y:S01]  /*03d0*/  UMOV UR8, 0x1 ;  /* 0x0000000100087882 */ /* 0x000fe20000000000 */
[----:B------:R-:W-:Y:S01]  /*03e0*/  UMOV UR12, 0x100 ;  /* 0x00000100000c7882 */ /* 0x000fe20000000000 */
[----:B------:R-:W-:-:S04]  /*03f0*/  UIADD3 UR8, -UR8, 0x100000, URZ ;  /* 0x0010000008087890 */ /* 0x000fc8000fffe13f */
[----:B------:R-:W-:Y:S02]  /*0400*/  USHF.L.U32 UR9, UR8, 0xb, URZ ;  /* 0x0000000b08097899 */ /* 0x000fe4000800063f */
[----:B------:R-:W-:Y:S01]  /*0410*/  USHF.L.U32 UR8, UR8, 0x1, URZ ;  /* 0x0000000108087899 */ /* 0x000fe2000800063f */
[----:B------:R-:W-:Y:S01]  /*0420*/  ELECT P0, URZ, PT ;  /* 0x00000000003f782f */ /* 0x000fe20003800000 */
[----:B-1----:R-:W-:Y:S02]  /*0430*/  ULEA UR11, UR7, UR6, 0x18 ;  /* 0x00000006070b7291 */ /* 0x002fe4000f8ec03f */
[----:B------:R-:W-:-:S04]  /*0440*/  UIADD3 UR6, -UR12, 0x100000, URZ ;  /* 0x001000000c067890 */ /* 0x000fc8000fffe13f */
[----:B------:R-:W-:Y:S02]  /*0450*/  USHF.L.U32 UR7, UR6, 0xb, URZ ;  /* 0x0000000b06077899 */ /* 0x000fe4000800063f */
[----:B------:R-:W-:Y:S01]  /*0460*/  USHF.L.U32 UR6, UR6, 0x1, URZ ;  /* 0x0000000106067899 */ /* 0x000fe2000800063f */
[----:B------:R-:W1:Y:S03]  /*0470*/  FENCE.VIEW.ASYNC.S ;  /* 0x00000000000073c6 */ /* 0x000e660000000000 */
[----:B-1----:R1:W1:Y:S08]  /*0480*/  SYNCS.EXCH.64 URZ, [UR11+0x3c000], UR8 ;  /* 0x03c000080b3f75b2 */ /* 0x0022700008000100 */
[----:B------:R1:W1:Y:S01]  /*0490*/  SYNCS.EXCH.64 URZ, [UR11+0x3c028], UR6 ;  /* 0x03c028060b3f75b2 */ /* 0x0002620008000100 */
        /* <DEDUP_REMOVED lines=8> */
[----:B------:R-:W-:Y:S01]  /*0520*/  NOP ;  /* 0x0000000000007918 */ /* 0x000fe20000000000 */
.L_x_3:
        /* <DEDUP_REMOVED lines=21> */
[----:B------:R-:W-:Y:S01]  /*0680*/  NOP ;  /* 0x0000000000007918 */ /* 0x000fe20000000000 */
.L_x_4:
[----:B------:R-:W5:Y:S01]  /*0690*/  SHFL.IDX PT, R2, R0, RZ, 0x1f ;  /* 0x00001fff00027589 */ /* 0x000f6200000e0000 */
[----:B------:R-:W-:Y:S01]  /*06a0*/  ELECT P0, URZ, PT ;  /* 0x00000000003f782f */ /* 0x000fe20003800000 */
[----:B------:R-:W-:Y:S01]  /*06b0*/  NOP ;  /* 0x0000000000007918 */ /* 0x000fe20000000000 */
[----:B-1----:R-:W-:Y:S02]  /*06c0*/  UMOV UR6, 0x80 ;  /* 0x0000008000067882 */ /* 0x002fe40000000000 */
[C---:B-----5:R-:W-:Y:S02]  /*06d0*/  ISETP.NE.OR P0, PT, R2.reuse, RZ, !P0 ;  /* 0x000000ff0200720c */ /* 0x060fe40004705670 */
[----:B------:R-:W-:-:S11]  /*06e0*/  ISETP.NE.AND P2, PT, R2, RZ, PT ;  /* 0x000000ff0200720c */ /* 0x000fd60003f45270 */
[----:B------:R-:W-:Y:S01]  /*06f0*/  VOTEU.ALL UP0, P0 ;  /* 0x00000000003f7886 */ /* 0x000fe20000000000 */
[----:B------:R-:W-:Y:S01]  /*0700*/  VOTEU.ALL UP2, P0 ;  /* 0x00000000003f7886 */ /* 0x000fe20000040000 */
[----:B------:R-:W-:Y:S01]  /*0710*/  VOTEU.ALL UP3, P0 ;  /* 0x00000000003f7886 */ /* 0x000fe20000060000 */
[----:B------:R-:W-:Y:S02]  /*0720*/  VOTEU.ALL UP4, P0 ;  /* 0x00000000003f7886 */ /* 0x000fe40000080000 */
[----:B------:R-:W1:Y:S01]  /*0730*/  @!UP0 S2UR UR9, SR_CgaCtaId ;  /* 0x00000000000989c3 */ /* 0x000e620000008800 */
[----:B------:R-:W-:Y:S01]  /*0740*/  @!UP0 UMOV UR8, 0x400 ;  /* 0x0000040000088882 */ /* 0x000fe20000000000 */
[----:B------:R-:W-:-:S04]  /*0750*/  @!UP0 UIADD3 UR6, -UR6, 0x100000, URZ ;  /* 0x0010000006068890 */ /* 0x000fc8000fffe13f */
[----:B------:R-:W-:Y:S02]  /*0760*/  @!UP0 USHF.L.U32 UR7, UR6, 0xb, URZ ;  /* 0x0000000b06078899 */ /* 0x000fe4000800063f */
[----:B------:R-:W-:Y:S02]  /*0770*/  @!UP0 USHF.L.U32 UR6, UR6, 0x1, URZ ;  /* 0x0000000106068899 */ /* 0x000fe4000800063f */
[----:B-1----:R-:W-:Y:S01]  /*0780*/  @!UP0 ULEA UR8, UR9, UR8, 0x18 ;  /* 0x0000000809088291 */ /* 0x002fe2000f8ec03f */
[----:B------:R-:W-:Y:S01]  /*0790*/  VOTEU.ALL UP0, P0 ;  /* 0x00000000003f7886 */ /* 0x000fe20000000000 */
[----:B------:R-:W1:Y:S10]  /*07a0*/  FENCE.VIEW.ASYNC.S ;  /* 0x00000000000073c6 */ /* 0x000e740000000000 */
[----:B-1----:R1:W1:Y:S01]  /*07b0*/  @!UP0 SYNCS.EXCH.64 URZ, [UR8+0x3c090], UR6 ;  /* 0x03c09006083f85b2 */ /* 0x0022620008000100 */
[----:B------:R1:W1:Y:S01]  /*07c0*/  @!UP2 SYNCS.EXCH.64 URZ, [UR8+0x3c098], UR6 ;  /* 0x03c09806083fa5b2 */ /* 0x0002620008000100 */
[----:B------:R1:W1:Y:S01]  /*07d0*/  @!UP3 SYNCS.EXCH.64 URZ, [UR8+0x3c0a0], UR6 ;  /* 0x03c0a006083fb5b2 */ /* 0x0002620008000100 */
[----:B------:R1:W1:Y:S01]  /*07e0*/  @!UP4 SYNCS.EXCH.64 URZ, [UR8+0x3c0a8], UR6 ;  /* 0x03c0a806083fc5b2 */ /* 0x0002620008000100 */
[----:B------:R-:W-:Y:S01]  /*07f0*/  NOP ;  /* 0x0000000000007918 */ /* 0x000fe20000000000 */
[----:B------:R-:W-:Y:S05]  /*0800*/  @P2 BRA `(.L_x_5) ;  /* 0x0000000000582947 */ /* 0x000fea0003800000 */
[----:B-1----:R-:W1:Y:S01]  /*0810*/  S2UR UR7, SR_CgaCtaId ;  /* 0x00000000000779c3 */ /* 0x002e620000008800 */
[----:B------:R-:W-:Y:S01]  /*0820*/  UMOV UR6, 0x400 ;  /* 0x0000040000067882 */ /* 0x000fe20000000000 */
[----:B------:R-:W-:Y:S01]  /*0830*/  UMOV UR8, 0x20 ;  /* 0x0000002000087882 */ /* 0x000fe20000000000 */
[----:B------:R-:W-:Y:S01]  /*0840*/  UMOV UR9, 0x80 ;  /* 0x0000008000097882 */ /* 0x000fe20000000000 */
[----:B------:R-:W-:Y:S01]  /*0850*/  ELECT P0, URZ, PT ;  /* 0x00000000003f782f */ /* 0x000fe20003800000 */
[----:B-1----:R-:W-:Y:S02]  /*0860*/  ULEA UR11, UR7, UR6, 0x18 ;  /* 0x00000006070b7291 */ /* 0x002fe4000f8ec03f */
[----:B------:R-:W-:-:S04]  /*0870*/  UIADD3 UR6, -UR8, 0x100000, URZ ;  /* 0x0010000008067890 */ /* 0x000fc8000fffe13f */
[----:B------:R-:W-:Y:S02]  /*0880*/  USHF.L.U32 UR7, UR6, 0xb, URZ ;  /* 0x0000000b06077899 */ /* 0x000fe4000800063f */
[----:B------:R-:W-:Y:S02]  /*0890*/  USHF.L.U32 UR6, UR6, 0x1, URZ ;  /* 0x0000000106067899 */ /* 0x000fe4000800063f */
        /* <DEDUP_REMOVED lines=13> */
.L_x_5:
[----:B------:R-:W-:Y:S01]  /*0970*/  ISETP.NE.AND P0, PT, RZ, UR37, PT ;  /* 0x00000025ff007c0c */ /* 0x000fe2000bf05270 */
[----:B------:R-:W-:Y:S01]  /*0980*/  NOP ;  /* 0x0000000000007918 */ /* 0x000fe20000000000 */
[----:B------:R-:W-:Y:S01]  /*0990*/  MOV R0, UR5 ;  /* 0x0000000500007c02 */ /* 0x000fe20008000f00 */
[----:B-1234-:R-:W-:Y:S03]  /*09a0*/  BAR.SYNC.DEFER_BLOCKING 0x0 ;  /* 0x0000000000007b1d */ /* 0x01efe60000010000 */
[----:B------:R-:W-:-:S07]  /*09b0*/  ISETP.EQ.AND P2, PT, R0, 0x1, P1 ;  /* 0x000000010000780c */ /* 0x000fce0000f42270 */
[----:B------:R-:W-:Y:S06]  /*09c0*/  @!P0 BRA `(.L_x_6) ;  /* 0x0000009000848947 */ /* 0x000fec0003800000 */
[----:B------:R-:W-:-:S06]  /*09d0*/  UISETP.GT.U32.AND UP0, UPT, UR10, 0x3, UPT ;  /* 0x000000030a00788c */ /* 0x000fcc000bf04070 */
[----:B------:R-:W-:-:S13]  /*09e0*/  PLOP3.LUT P0, PT, PT, PT, UP0, 0x80, 0x0 ;  /* 0x000000000000781c */ /* 0x000fda0003f0f008 */
[----:B------:R-:W-:Y:S05]  /*09f0*/  @P0 EXIT ;  /* 0x000000000000094d */ /* 0x000fea0003800000 */
.L_x_7:
[----:B------:R-:W-:-:S08]  /*0a00*/  NOP ;  /* 0x0000000000007918 */ /* 0x000fd00000000000 */
[----:B------:R-:W1:Y:S02]  /*0a10*/  USETMAXREG.TRY_ALLOC.CTAPOOL UP0, 0xf0 ;  /* 0x000000f0000079c8 */ /* 0x000e640008000600 */
[----:B-1----:R-:W-:-:S13]  /*0a20*/  PLOP3.LUT P0, PT, PT, PT, UP0, 0x80, 0x0 ;  /* 0x000000000000781c */ /* 0x002fda0003f0f008 */
[----:B------:R-:W-:Y:S05]  /*0a30*/  @!P0 BRA `(.L_x_7) ;  /* 0xfffffffc00f08947 */ /* 0x000fea000383ffff */
[----:B------:R-:W-:Y:S01]  /*0a40*/  UISETP.NE.AND UP0, UPT, UR37, 0x1, UPT ;  /* 0x000000012500788c */ /* 0x000fe2000bf05270 */
[----:B------:R-:W1:Y:S01]  /*0a50*/  S2UR UR7, SR_CTAID.X ;  /* 0x00000000000779c3 */ /* 0x000e620000002500 */
[----:B------:R-:W-:Y:S01]  /*0a60*/  UMOV UR5, URZ ;  /* 0x0000003f00057c82 */ /* 0x000fe20008000000 */
[----:B------:R-:W-:-:S03]  /*0a70*/  UMOV UR6, URZ ;  /* 0x0000003f00067c82 */ /* 0x000fc60008000000 */
[----:B------:R-:W-:-:S13]  /*0a80*/  PLOP3.LUT P0, PT, PT, PT, UP0, 0x80, 0x0 ;  /* 0x000000000000781c */ /* 0x000fda0003f0f008 */
[----:B------:R-:W-:Y:S05]  /*0a90*/  @!P0 BRA `(.L_x_8) ;  /* 0x00000000003c8947 */ /* 0x000fea0003800000 */
[----:B------:R-:W-:Y:S01]  /*0aa0*/  UISETP.NE.AND UP0, UPT, UR37, 0x2, UPT ;  /* 0x000000022500788c */ /* 0x000fe2000bf05270 */
[----:B------:R-:W-:-:S05]  /*0ab0*/  UMOV UR6, 0x1 ;  /* 0x0000000100067882 */ /* 0x000fca0000000000 */
[----:B------:R-:W-:-:S13]  /*0ac0*/  PLOP3.LUT P1, PT, PT, PT, UP0, 0x80, 0x0 ;  /* 0x000000000000781c */ /* 0x000fda0003f2f008 */
[----:B------:R-:W-:Y:S05]  /*0ad0*/  @!P1 BRA `(.L_x_8) ;  /* 0x00000000002c9947 */ /* 0x000fea0003800000 */
[----:B------:R-:W-:-:S06]  /*0ae0*/  UISETP.NE.AND UP0, UPT, UR37, 0x3, UPT ;  /* 0x000000032500788c */ /* 0x000fcc000bf05270 */
[----:B------:R-:W-:-:S13]  /*0af0*/  PLOP3.LUT P1, PT, PT, PT, UP0, 0x80, 0x0 ;  /* 0x000000000000781c */ /* 0x000fda0003f2f008 */
[----:B------:R-:W-:Y:S05]  /*0b00*/  @!P1 BRA `(.L_x_9) ;  /* 0x0000000000189947 */ /* 0x000fea0003800000 */
[----:B------:R-:W-:-:S11]  /*0b10*/  UISETP.NE.AND UP0, UPT, UR37, 0x4, UPT ;  /* 0x000000042500788c */ /* 0x000fd6000bf05270 */
[----:B------:R-:W-:Y:S01]  /*0b20*/  @!UP0 UMOV UR5, 0x1 ;  /* 0x0000000100058882 */ /* 0x000fe20000000000 */
[----:B------:R-:W-:Y:S01]  /*0b30*/  @!UP0 UMOV UR6, 0x1 ;  /* 0x0000000100068882 */ /* 0x000fe20000000000 */
[----:B------:R-:W-:Y:S01]  /*0b40*/  @UP0 UMOV UR5, URZ ;  /* 0x0000003f00050c82 */ /* 0x000fe20008000000 */
[----:B------:R-:W-:Y:S01]  /*0b50*/  @UP0 UMOV UR6, URZ ;  /* 0x0000003f00060c82 */ /* 0x000fe20008000000 */
[----:B------:R-:W-:Y:S05]  /*0b60*/  BRA `(.L_x_8) ;  /* 0x0000000000087947 */ /* 0x000fea0003800000 */
.L_x_9:
[----:B------:R-:W-:Y:S01]  /*0b70*/  UMOV UR5, 0x1 ;  /* 0x0000000100057882 */ /* 0x000fe20000000000 */
[----:B------:R-:W-:-:S05]  /*0b80*/  UMOV UR6, URZ ;  /* 0x0000003f00067c82 */ /* 0x000fca0008000000 */
.L_x_8:
[----:B------:R-:W-:Y:S05]  /*0b90*/  @!P0 BRA `(.L_x_10) ;  /* 0x00000000003c8947 */ /* 0x000fea0003800000 */
[----:B------:R-:W-:-:S06]  /*0ba0*/  UISETP.NE.AND UP0, UPT, UR37, 0x2, UPT ;  /* 0x000000022500788c */ /* 0x000fcc000bf05270 */
[----:B------:R-:W-:-:S13]  /*0bb0*/  PLOP3.LUT P0, PT, PT, PT, UP0, 0x80, 0x0 ;  /* 0x000000000000781c */ /* 0x000fda0003f0f008 */
[----:B------:R-:W-:Y:S05]  /*0bc0*/  @!P0 BRA `(.L_x_11) ;  /* 0x0000000000288947 */ /* 0x000fea0003800000 */
[----:B------:R-:W-:-:S06]  /*0bd0*/  UISETP.NE.AND UP0, UPT, UR37, 0x3, UPT ;  /* 0x000000032500788c */ /* 0x000fcc000bf05270 */
[----:B------:R-:W-:-:S13]  /*0be0*/  PLOP3.LUT P0, PT, PT, PT, UP0, 0x80, 0x0 ;  /* 0x000000000000781c */ /* 0x000fda0003f0f008 */
[----:B------:R-:W-:Y:S05]  /*0bf0*/  @!P0 BRA `(.L_x_12) ;  /* 0x0000000000148947 */ /* 0x000fea0003800000 */
[----:B------:R-:W-:-:S06]  /*0c00*/  UISETP.NE.AND UP0, UPT, UR37, 0x4, UPT ;  /* 0x000000042500788c */ /* 0x000fcc000bf05270 */
[----:B------:R-:W-:-:S13]  /*0c10*/  PLOP3.LUT P0, PT, PT, PT, UP0, 0x80, 0x0 ;  /* 0x000000000000781c */ /* 0x000fda0003f0f008 */
[----:B------:R-:W-:Y:S05]  /*0c20*/  @P0 BRA `(.L_x_13) ;  /* 0x00000000001c0947 */ /* 0x000fea0003800000 */
[----:B-1----:R-:W-:Y:S01]  /*0c30*/  ULEA UR7, UR7, 0x3, 0x1 ;  /* 0x0000000307077891 */ /* 0x002fe2000f8e083f */
[----:B------:R-:W-:Y:S11]  /*0c40*/  BRA `(.L_x_13) ;  /* 0x0000000000147947 */ /* 0x000ff60003800000 */
.L_x_12:
[----:B-1----:R-:W-:Y:S01]  /*0c50*/  ULEA UR7, UR7, 0x2, 0x1 ;  /* 0x0000000207077891 */ /* 0x002fe2000f8e083f */
[----:B------:R-:W-:Y:S11]  /*0c60*/  BRA `(.L_x_13) ;  /* 0x00000000000c7947 */ /* 0x000ff60003800000 */
.L_x_11:
[----:B-1----:R-:W-:Y:S01]  /*0c70*/  ULEA UR7, UR7, 0x1, 0x1 ;  /* 0x0000000107077891 */ /* 0x002fe2000f8e083f */
[----:B------:R-:W-:Y:S11]  /*0c80*/  BRA `(.L_x_13) ;  /* 0x0000000000047947 */ /* 0x000ff60003800000 */
.L_x_10:
[----:B-1----:R-:W-:-:S12]  /*0c90*/  USHF.L.U32 UR7, UR7, 0x1, URZ ;  /* 0x0000000107077899 */ /* 0x002fd8000800063f */
.L_x_13:
[----:B------:R-:W-:-:S04]  /*0ca0*/  ULOP3.LUT UR8, UR4, 0x1, URZ, 0xfc, !UPT ;  /* 0x0000000104087892 */ /* 0x000fc8000f8efc3f */
[----:B------:R-:W-:-:S06]  /*0cb0*/  UISETP.NE.AND UP0, UPT, UR8, 0x3, UPT ;  /* 0x000000030800788c */ /* 0x000fcc000bf05270 */
[----:B------:R-:W-:-:S13]  /*0cc0*/  PLOP3.LUT P0, PT, PT, PT, UP0, 0x80, 0x0 ;  /* 0x000000000000781c */ /* 0x000fda0003f0f008 */
[----:B------:R-:W-:Y:S05]  /*0cd0*/  @!P0 BRA `(.L_x_14) ;  /* 0x0000000000048947 */ /* 0x000fea0003800000 */
[----:B-1----:R-:W-:Y:S01]  /*0ce0*/  BPT.TRAP 0x1 ;  /* 0x000000040000795c */ /* 0x002fe20000300000 */
.L_x_14:
[----:B------:R-:W2:Y:S01]  /*0cf0*/  S2UR UR8, SR_CgaCtaId ;  /* 0x00000000000879c3 */ /* 0x000ea20000008800 */
[----:B------:R-:W-:Y:S01]  /*0d00*/  UMOV UR36, 0x400 ;  /* 0x0000040000247882 */ /* 0x000fe20000000000 */
[----:B------:R-:W-:-:S04]  /*0d10*/  MOV R0, UR5 ;  /* 0x0000000500007c02 */ /* 0x000fc80008000f00 */
[----:B------:R-:W-:Y:S01]  /*0d20*/  SHF.L.U32 R0, R0, 0x1f, RZ ;  /* 0x0000001f00007819 */ /* 0x000fe200000006ff */
[----:B--2---:R-:W-:-:S04]  /*0d30*/  ULEA UR36, UR8, UR36, 0x18 ;  /* 0x0000002408247291 */ /* 0x004fc8000f8ec03f */
[----:B------:R-:W-:-:S09]  /*0d40*/  ULEA UR8, UR6, UR36, 0x3 ;  /* 0x0000002406087291 */ /* 0x000fd2000f8e183f */
[----:B------:R-:W2:Y:S02]  /*0d50*/  SYNCS.PHASECHK.TRANS64.TRYWAIT P1, [UR8+0x3c050], R0 ;  /* 0x03c05000ff0075a7 */ /* 0x000ea40008020148 */
[----:B--2---:R-:W-:Y:S05]  /*0d60*/  @!P1 BRA `(.L_x_15) ;  /* 0x000000a800409947 */ /* 0x004fea0003800000 */
.L_x_95:
[----:B------:R-:W-:Y:S05]  /*0d70*/  @!P0 BRA `(.L_x_16) ;  /* 0x0000000000048947 */ /* 0x000fea0003800000 */
[----:B-1----:R-:W-:Y:S01]  /*0d80*/  BPT.TRAP 0x1 ;  /* 0x000000040000795c */ /* 0x002fe20000300000 */
.L_x_16:
[----:B------:R-:W-:Y:S01]  /*0d90*/  SHF.L.U32 R5, RZ, 0x1f, RZ ;  /* 0x0000001fff057819 */ /* 0x000fe200000006ff */
[----:B------:R-:W-:Y:S01]  /*0da0*/  UIADD3 UR11, UR36, 0x3c090, URZ ;  /* 0x0003c090240b7890 */ /* 0x000fe2000fffe03f */
[----:B------:R-:W-:Y:S02]  /*0db0*/  ISETP.NE.AND P2, PT, RZ, UR10, PT ;  /* 0x0000000aff007c0c */ /* 0x000fe4000bf45270 */
[----:B------:R-:W3:Y:S02]  /*0dc0*/  SYNCS.PHASECHK.TRANS64.TRYWAIT P1, [UR36+0x3c000], R5 ;  /* 0x03c00005ff0075a7 */ /* 0x000ee40008020164 */
[----:B---3--:R-:W-:Y:S09]  /*0dd0*/  @!P1 BRA `(.L_x_17) ;  /* 0x000000a8003c9947 */ /* 0x008ff20003800000 */
.L_x_96:
[----:B------:R-:W-:Y:S01]  /*0de0*/  ULEA UR5, UR10, UR11, 0x3 ;  /* 0x0000000b0a057291 */ /* 0x000fe2000f8e183f */
[----:B--2---:R-:W-:Y:S01]  /*0df0*/  SEL R0, RZ, 0x1, P2 ;  /* 0x00000001ff007807 */ /* 0x004fe20001000000 */
[----:B------:R-:W-:-:S03]  /*0e00*/  UIADD3 UR10, UR37, -0x1, URZ ;  /* 0xffffffff250a7890 */ /* 0x000fc6000fffe03f */
[----:B------:R-:W-:Y:S01]  /*0e10*/  SHF.L.U32 R0, R0, 0x1f, RZ ;  /* 0x0000001f00007819 */ /* 0x000fe200000006ff */
[----:B------:R-:W-:-:S03]  /*0e20*/  USHF.L.U32 UR10, UR10, 0x3, URZ ;  /* 0x000000030a0a7899 */ /* 0x000fc6000800063f */
[----:B------:R-:W2:Y:S02]  /*0e30*/  SYNCS.PHASECHK.TRANS64.TRYWAIT P1, [UR5], R0 ;  /* 0x00000000ff0075a7 */ /* 0x000ea40008020145 */
[----:B--2---:R-:W-:Y:S07]  /*0e40*/  @!P1 BRA `(.L_x_18) ;  /* 0x000000a800389947 */ /* 0x004fee0003800000 */
.L_x_97:
[----:B------:R-:W-:Y:S01]  /*0e50*/  USHF.R.U32.HI UR5, URZ, 0x4, UR36 ;  /* 0x000000043f057899 */ /* 0x000fe20008011624 */
[----:B------:R-:W-:Y:S01]  /*0e60*/  WARPGROUP.ARRIVE ;  /* 0x00000000000079c5 */ /* 0x000fe20000000000 */
[----:B------:R-:W-:Y:S02]  /*0e70*/  UIADD3 UR8, UR36, 0xa000, URZ ;  /* 0x0000a00024087890 */ /* 0x000fe4000fffe03f */
[----:B------:R-:W-:Y:S02]  /*0e80*/  ULOP3.LUT UR5, UR5, 0x3fff, URZ, 0xc0, !UPT ;  /* 0x00003fff05057892 */ /* 0x000fe4000f8ec03f */
[----:B------:R-:W-:Y:S02]  /*0e90*/  USHF.R.U32.HI UR8, URZ, 0x4, UR8 ;  /* 0x000000043f087899 */ /* 0x000fe40008011608 */
[----:B------:R-:W-:Y:S02]  /*0ea0*/  ULOP3.LUT UR9, UR5, 0x10000, URZ, 0xfc, !UPT ;  /* 0x0001000005097892 */ /* 0x000fe4000f8efc3f */
[----:B------:R-:W-:-:S02]  /*0eb0*/  ULOP3.LUT UR5, UR8, 0x3fff, URZ, 0xc0, !UPT ;  /* 0x00003fff08057892 */ /* 0x000fc4000f8ec03f */
[----:B------:R-:W-:Y:S02]  /*0ec0*/  UIMAD UR8, UR6, 0x500, UR9 ;  /* 0x00000500060878a4 */ /* 0x000fe4000f8e0209 */
[----:B------:R-:W-:Y:S01]  /*0ed0*/  ULOP3.LUT UR6, UR5, 0x10000, URZ, 0xfc, !UPT ;  /* 0x0001000005067892 */ /* 0x000fe2000f8efc3f */
[----:B------:R-:W-:Y:S01]  /*0ee0*/  UMOV UR9, 0x80000020 ;  /* 0x8000002000097882 */ /* 0x000fe20000000000 */
[----:B------:R-:W-:Y:S01]  /*0ef0*/  UMOV UR15, 0x80000020 ;  /* 0x80000020000f7882 */ /* 0x000fe20000000000 */
[----:B------:R-:W-:Y:S02]  /*0f00*/  UMOV UR13, UR9 ;  /* 0x00000009000d7c82 */ /* 0x000fe40008000000 */
[----:B------:R-:W-:Y:S01]  /*0f10*/  UMOV UR12, UR8 ;  /* 0x00000008000c7c82 */ /* 0x000fe20008000000 */
[----:B------:R-:W-:Y:S01]  /*0f20*/  UIADD3 UR16, UR8, 0x100, URZ ;  /* 0x0000010008107890 */ /* 0x000fe2000fffe03f */
[----:B------:R-:W-:Y:S01]  /*0f30*/  UMOV UR14, UR6 ;  /* 0x00000006000e7c82 */ /* 0x000fe20008000000 */
[----:B------:R-:W-:Y:S01]  /*0f40*/  UIADD3 UR18, UR6, 0x200, URZ ;  /* 0x0000020006127890 */ /* 0x000fe2000fffe03f */
[----:B------:R-:W-:Y:S01]  /*0f50*/  HGMMA.64x128x16.F32 R24, gdesc[UR12], RZ, !UPT, gsb0 ;  /* 0x01e000000c1879f0 */ /* 0x000fe2000c0008ff */
[----:B------:R-:W-:-:S02]  /*0f60*/  UIADD3 UR12, UR8, 0x2, URZ ;  /* 0x00000002080c7890 */ /* 0x000fc4000fffe03f */
[----:B------:R-:W-:Y:S01]  /*0f70*/  UIADD3 UR14, UR6, 0x2, URZ ;  /* 0x00000002060e7890 */ /* 0x000fe2000fffe03f */
[----:B------:R-:W-:Y:S01]  /*0f80*/  UMOV UR13, 0x80000020 ;  /* 0x80000020000d7882 */ /* 0x000fe20000000000 */
[----:B------:R-:W-:Y:S01]  /*0f90*/  UMOV UR15, 0x80000020 ;  /* 0x80000020000f7882 */ /* 0x000fe20000000000 */
[----:B------:R-:W-:Y:S01]  /*0fa0*/  UMOV UR17, 0x80000020 ;  /* 0x8000002000117882 */ /* 0x000fe20000000000 */
[----:B------:R-:W-:Y:S01]  /*0fb0*/  UMOV UR19, 0x80000020 ;  /* 0x8000002000137882 */ /* 0x000fe20000000000 */
[----:B------:R-:W-:Y:S02]  /*0fc0*/  UIADD3 UR20, UR8, 0x102, URZ ;  /* 0x0000010208147890 */ /* 0x000fe4000fffe03f */
[----:B------:R-:W-:Y:S01]  /*0fd0*/  UIADD3 UR22, UR6, 0x202, URZ ;  /* 0x0000020206167890 */ /* 0x000fe2000fffe03f */
[----:B------:R-:W-:Y:S01]  /*0fe0*/  UMOV UR21, 0x80000020 ;  /* 0x8000002000157882 */ /* 0x000fe20000000000 */
[----:B------:R-:W-:Y:S01]  /*0ff0*/  UMOV UR23, 0x80000020 ;  /* 0x8000002000177882 */ /* 0x000fe20000000000 */
[----:B------:R-:W-:-:S02]  /*1000*/  UIADD3 UR24, UR8, 0x200, URZ ;  /* 0x0000020008187890 */ /* 0x000fc4000fffe03f */
[----:B------:R-:W-:Y:S01]  /*1010*/  UIADD3 UR26, UR6, 0x400, URZ ;  /* 0x00000400061a7890 */ /* 0x000fe2000fffe03f */
[----:B------:R-:W-:Y:S01]  /*1020*/  UMOV UR25, 0x80000020 ;  /* 0x8000002000197882 */ /* 0x000fe20000000000 */
[----:B------:R-:W-:Y:S01]  /*1030*/  UMOV UR27, 0x80000020 ;  /* 0x80000020001b7882 */ /* 0x000fe20000000000 */
[----:B------:R-:W-:Y:S02]  /*1040*/  UIADD3 UR28, UR8, 0x202, URZ ;  /* 0x00000202081c7890 */ /* 0x000fe4000fffe03f */
[----:B------:R-:W-:Y:S01]  /*1050*/  UIADD3 UR30, UR6, 0x402, URZ ;  /* 0x00000402061e7890 */ /* 0x000fe2000fffe03f */
        /* <DEDUP_REMOVED lines=18> */
[----:B------:R-:W-:Y:S01]  /*1180*/  ULOP3.LUT UR10, UR10, 0x8, URZ, 0xc, !UPT ;  /* 0x000000080a0a7892 */ /* 0x000fe2000f8e0c3f */
[----:B------:R-:W-:-:S02]  /*1190*/  WARPGROUP.DEPBAR.LE gsb0, 0x0 ;  /* 0x00008000000079c5 */ /* 0x000fc40000010000 */
[----:B------:R-:W-:-:S06]  /*11a0*/  WARPGROUP.ARRIVE ;  /* 0x00000000000079c5 */ /* 0x000fcc0000000000 */
[----:B------:R-:W-:Y:S01]  /*11b0*/  HGMMA.64x128x16.F32 R24, gdesc[UR12], R24, gsb0 ;  /* 0x01e000000c1879f0 */ /* 0x000fe20008000818 */
[----:B------:R-:W-:Y:S01]  /*11c0*/  ULDC UR14, c[0x0][0x604] ;  /* 0x00018100000e7ab9 */ /* 0x000fe20000000800 */
[----:B------:R-:W-:Y:S01]  /*11d0*/  ULDC UR15, c[0x0][0x604] ;  /* 0x00018100000f7ab9 */ /* 0x000fe20000000800 */
[----:B------:R-:W-:Y:S02]  /*11e0*/  WARPGROUP.DEPBAR.LE gsb0, 0x0 ;  /* 0x00008000000079c5 */ /* 0x000fe40000010000 */
[----:B------:R-:W-:-:S07]  /*11f0*/  WARPGROUP.ARRIVE ;  /* 0x00000000000079c5 */ /* 0x000fce0000000000 */
[----:B------:R-:W-:Y:S03]  /*1200*/  HGMMA.64x128x16.F32 R24, gdesc[UR16], R24, gsb0 ;  /* 0x01e00000101879f0 */ /* 0x000fe60008000818 */
        /* <DEDUP_REMOVED lines=22> */
[----:B--2---:R-:W-:-:S04]  /*1370*/  FMNMX R3, R24, R25, !PT ;  /* 0x0000001918037209 */ /* 0x004fc80007800000 */
[----:B------:R-:W-:-:S04]  /*1380*/  FMNMX R0, R28, R3, !PT ;  /* 0x000000031c007209 */ /* 0x000fc80007800000 */
        /* <DEDUP_REMOVED lines=9> */
[----:B------:R-:W-:Y:S02]  /*1420*/  FMNMX R0, R48, R3, !PT ;  /* 0x0000000330007209 */ /* 0x000fe40007800000 */
[----:B------:R-:W-:Y:S02]  /*1430*/  FMNMX R3, R26, R27, !PT ;  /* 0x0000001b1a037209 */ /* 0x000fe40007800000 */
[----:B------:R-:W-:Y:S02]  /*1440*/  FMNMX R7, R49, R0, !PT ;  /* 0x0000000031077209 */ /* 0x000fe40007800000 */
[----:B------:R-:W-:Y:S02]  /*1450*/  FMNMX R0, R30, R3, !PT ;  /* 0x000000031e007209 */ /* 0x000fe40007800000 */
[----:B------:R-:W-:Y:S02]  /*1460*/  FMNMX R2, R52, R7, !PT ;  /* 0x0000000734027209 */ /* 0x000fe40007800000 */
[----:B------:R-:W-:-:S02]  /*1470*/  FMNMX R3, R31, R0, !PT ;  /* 0x000000001f037209 */ /* 0x000fc40007800000 */
        /* <DEDUP_REMOVED lines=33> */
[----:B------:R-:W-:-:S03]  /*1690*/  FMNMX R0, R66, R3, !PT ;  /* 0x0000000342007209 */ /* 0x000fc60007800000 */
[----:B------:R-:W2:Y:S01]  /*16a0*/  SHFL.BFLY PT, R7, R2, 0x1, 0x1f ;  /* 0x0c201f0002077f89 */ /* 0x000ea200000e0000 */
[----:B------:R-:W-:-:S04]  /*16b0*/  FMNMX R3, R67, R0, !PT ;  /* 0x0000000043037209 */ /* 0x000fc80007800000 */
[----:B------:R-:W-:-:S04]  /*16c0*/  FMNMX R0, R70, R3, !PT ;  /* 0x0000000346007209 */ /* 0x000fc80007800000 */
[----:B------:R-:W-:-:S04]  /*16d0*/  FMNMX R3, R71, R0, !PT ;  /* 0x0000000047037209 */ /* 0x000fc80007800000 */
[----:B------:R-:W-:-:S04]  /*16e0*/  FMNMX R0, R74, R3, !PT ;  /* 0x000000034a007209 */ /* 0x000fc80007800000 */
[----:B------:R-:W-:-:S04]  /*16f0*/  FMNMX R3, R75, R0, !PT ;  /* 0x000000004b037209 */ /* 0x000fc80007800000 */
[----:B------:R-:W-:Y:S02]  /*1700*/  FMNMX R0, R78, R3, !PT ;  /* 0x000000034e007209 */ /* 0x000fe40007800000 */
[----:B--2---:R-:W-:Y:S02]  /*1710*/  FMNMX R7, R2, R7, !PT ;  /* 0x0000000702077209 */ /* 0x004fe40007800000 */
[----:B------:R-:W-:-:S03]  /*1720*/  FMNMX R3, R79, R0, !PT ;  /* 0x000000004f037209 */ /* 0x000fc60007800000 */
[----:B------:R-:W2:Y:S01]  /*1730*/  SHFL.BFLY PT, R4, R7, 0x2, 0x1f ;  /* 0x0c401f0007047f89 */ /* 0x000ea200000e0000 */
[----:B------:R-:W-:-:S04]  /*1740*/  FMNMX R0, R82, R3, !PT ;  /* 0x0000000352007209 */ /* 0x000fc80007800000 */
[----:B------:R-:W-:-:S04]  /*1750*/  FMNMX R3, R83, R0, !PT ;  /* 0x0000000053037209 */ /* 0x000fc80007800000 */
[----:B------:R-:W-:-:S04]  /*1760*/  FMNMX R0, R86, R3, !PT ;  /* 0x0000000356007209 */ /* 0x000fc80007800000 */
[----:B------:R-:W-:-:S05]  /*1770*/  FMNMX R0, R87, R0, !PT ;  /* 0x0000000057007209 */ /* 0x000fca0007800000 */
[----:B------:R-:W3:Y:S01]  /*1780*/  SHFL.BFLY PT, R9, R0, 0x1, 0x1f ;  /* 0x0c201f0000097f89 */ /* 0x000ee200000e0000 */
[----:B--2---:R-:W-:-:S04]  /*1790*/  FMNMX R3, R7, R4, !PT ;  /* 0x0000000407037209 */ /* 0x004fc80007800000 */
[----:B------:R-:W-:-:S04]  /*17a0*/  FSETP.NEU.AND P1, PT, R3, -INF , PT ;  /* 0xff8000000300780b */ /* 0x000fc80003f2d000 */
[----:B------:R-:W-:-:S05]  /*17b0*/  FSEL R2, R3, RZ, P1 ;  /* 0x000000ff03027208 */ /* 0x000fca0000800000 */
[----:B------:R-:W-:Y:S01]  /*17c0*/  FMUL R2, R2, UR14 ;  /* 0x0000000e02027c20 */ /* 0x000fe20008400000 */
[----:B------:R-:W-:-:S03]  /*17d0*/  ULDC UR14, c[0x0][0x604] ;  /* 0x00018100000e7ab9 */ /* 0x000fc60000000800 */
[--C-:B------:R-:W-:Y:S01]  /*17e0*/  FFMA R24, R24, UR14, -R2.reuse ;  /* 0x0000000e18187c23 */ /* 0x100fe20008000802 */
[----:B---3--:R-:W-:Y:S01]  /*17f0*/  FMNMX R9, R0, R9, !PT ;  /* 0x0000000900097209 */ /* 0x008fe20007800000 */
[----:B------:R-:W-:Y:S02]  /*1800*/  ULDC UR14, c[0x0][0x604] ;  /* 0x00018100000e7ab9 */ /* 0x000fe40000000800 */
[--C-:B------:R-:W-:Y:S01]  /*1810*/  FFMA R7, R25, UR14, -R2.reuse ;  /* 0x0000000e19077c23 */ /* 0x100fe20008000802 */
[----:B------:R-:W-:Y:S01]  /*1820*/  ULDC UR14, c[0x0][0x604] ;  /* 0x00018100000e7ab9 */ /* 0x000fe20000000800 */
[----:B------:R-:W2:Y:S01]  /*1830*/  SHFL.BFLY PT, R4, R9, 0x2, 0x1f ;  /* 0x0c401f0009047f89 */ /* 0x000ea200000e0000 */
[--C-:B------:R-:W-:Y:S01]  /*1840*/  FFMA R6, R28, UR14, -R2.reuse ;  /* 0x0000000e1c067c23 */ /* 0x100fe20008000802 */
[----:B------:R-:W-:Y:S01]  /*1850*/  ULDC UR14, c[0x0][0x604] ;  /* 0x00018100000e7ab9 */ /* 0x000fe20000000800 */
[----:B------:R-:W-:Y:S01]  /*1860*/  FSETP.GEU.AND P1, PT, R24, -126, PT ;  /* 0xc2fc00001800780b */ /* 0x000fe20003f2e000 */
[--C-:B------:R-:W-:Y:S01]  /*1870*/  FFMA R29, R29, UR14, -R2.reuse ;  /* 0x0000000e1d1d7c23 */ /* 0x100fe20008000802 */
[----:B------:R-:W-:Y:S01]  /*1880*/  ULDC UR14, c[0x0][0x604] ;  /* 0x00018100000e7ab9 */ /* 0x000fe20000000800 */
[----:B------:R-:W-:Y:S01]  /*1890*/  FSETP.GEU.AND P4, PT, R7, -126, PT ;  /* 0xc2fc00000700780b */ /* 0x000fe20003f8e000 */
[--C-:B------:R-:W-:Y:S01]  /*18a0*/  FFMA R28, R32, UR14, -R2.reuse ;  /* 0x0000000e201c7c23 */ /* 0x100fe20008000802 */
[----:B------:R-:W-:Y:S01]  /*18b0*/  ULDC UR14, c[0x0][0x604] ;  /* 0x00018100000e7ab9 */ /* 0x000fe20000000800 */
[----:B------:R-:W-:Y:S01]  /*18c0*/  FSETP.GEU.AND P2, PT, R29, -126, PT ;  /* 0xc2fc00001d00780b */ /* 0x000fe20003f4e000 */
[--C-:B------:R-:W-:Y:S01]  /*18d0*/  FFMA R11, R33, UR14, -R2.reuse ;  /* 0x0000000e210b7c23 */ /* 0x100fe20008000802 */
[----:B------:R-:W-:Y:S01]  /*18e0*/  FSETP.GEU.AND P3, PT, R6, -126, PT ;  /* 0xc2fc00000600780b */ /* 0x000fe20003f6e000 */
[----:B------:R-:W-:Y:S01]  /*18f0*/  ULDC UR14, c[0x0][0x604] ;  /* 0x00018100000e7ab9 */ /* 0x000fe20000000800 */
[----:B------:R-:W-:Y:S01]  /*1900*/  FSETP.GEU.AND P6, PT, R28, -126, PT ;  /* 0xc2fc00001c00780b */ /* 0x000fe20003fce000 */
[--C-:B------:R-:W-:Y:S01]  /*1910*/  FFMA R8, R36, UR14, -R2.reuse ;  /* 0x0000000e24087c23 */ /* 0x100fe20008000802 */
[----:B------:R-:W-:Y:S01]  /*1920*/  ULDC UR14, c[0x0][0x604] ;  /* 0x00018100000e7ab9 */ /* 0x000fe20000000800 */
[----:B------:R-:W-:Y:S01]  /*1930*/  @!P1 FMUL R24, R24, 0.5 ;  /* 0x3f00000018189820 */ /* 0x000fe20000400000 */
[--C-:B------:R-:W-:Y:S01]  /*1940*/  FFMA R13, R37, UR14, -R2.reuse ;  /* 0x0000000e250d7c23 */ /* 0x100fe20008000802 */
[----:B------:R-:W-:Y:S01]  /*1950*/  ULDC UR14, c[0x0][0x604] ;  /* 0x00018100000e7ab9 */ /* 0x000fe20000000800 */
[----:B------:R-:W-:Y:S01]  /*1960*/  @!P4 FMUL R7, R7, 0.5 ;  /* 0x3f0000000707c820 */ /* 0x000fe20000400000 */
[--C-:B------:R-:W-:Y:S01]  /*1970*/  FFMA R32, R40, UR14, -R2.reuse ;  /* 0x0000000e28207c23 */ /* 0x100fe20008000802 */
[----:B------:R-:W-:Y:S01]  /*1980*/  ULDC UR14, c[0x0][0x604] ;  /* 0x00018100000e7ab9 */ /* 0x000fe20000000800 */
[----:B------:R-:W-:Y:S01]  /*1990*/  @!P2 FMUL R29, R29, 0.5 ;  /* 0x3f0000001d1da820 */ /* 0x000fe20000400000 */
[----:B------:R-:W3:Y:S01]  /*19a0*/  MUFU.EX2 R24, R24 ;  /* 0x0000001800187308 */ /* 0x000ee20000000800 */
[----:B--2---:R-:W-:Y:S01]  /*19b0*/  FMNMX R4, R9, R4, !PT ;  /* 0x0000000409047209 */ /* 0x004fe20007800000 */
[----:B------:R-:W-:Y:S01]  /*19c0*/  @!P3 FMUL R6, R6, 0.5 ;  /* 0x3f0000000606b820 */ /* 0x000fe20000400000 */
[----:B------:R-:W-:Y:S01]  /*19d0*/  @!P6 FMUL R28, R28, 0.5 ;  /* 0x3f0000001c1ce820 */ /* 0x000fe20000400000 */
[----:B------:R-:W-:Y:S01]  /*19e0*/  FFMA R15, R41, UR14, -R2 ;  /* 0x0000000e290f7c23 */ /* 0x000fe20008000802 */
[----:B------:R-:W-:Y:S01]  /*19f0*/  FSETP.NEU.AND P5, PT, R4, -INF , PT ;  /* 0xff8000000400780b */ /* 0x000fe20003fad000 */
[----:B------:R-:W-:-:S02]  /*1a00*/  ULDC UR14, c[0x0][0x604] ;  /* 0x00018100000e7ab9 */ /* 0x000fc40000000800 */
[----:B------:R-:W2:Y:S01]  /*1a10*/  MUFU.EX2 R9, R29 ;  /* 0x0000001d00097308 */ /* 0x000ea20000000800 */
[----:B------:R-:W-:Y:S01]  /*1a20*/  FSEL R0, R4, RZ, P5 ;  /* 0x000000ff04007208 */ /* 0x000fe20002800000 */
[--C-:B------:R-:W-:Y:S01]  /*1a30*/  FFMA R10, R44, UR14, -R2.reuse ;  /* 0x0000000e2c0a7c23 */ /* 0x100fe20008000802 */
[----:B------:R-:W-:Y:S01]  /*1a40*/  FSETP.GEU.AND P5, PT, R11, -126, PT ;  /* 0xc2fc00000b00780b */ /* 0x000fe20003fae000 */
[----:B------:R-:W-:Y:S02]  /*1a50*/  ULDC UR14, c[0x0][0x604] ;  /* 0x00018100000e7ab9 */ /* 0x000fe40000000800 */
[--C-:B------:R-:W-:Y:S01]  /*1a60*/  FFMA R17, R45, UR14, -R2.reuse ;  /* 0x0000000e2d117c23 */ /* 0x100fe20008000802 */
[----:B------:R-:W-:Y:S01]  /*1a70*/  ULDC UR14, c[0x0][0x604] ;  /* 0x00018100000e7ab9 */ /* 0x000fe20000000800 */
[----:B------:R-:W4:Y:S01]  /*1a80*/  MUFU.EX2 R7, R7 ;  /* 0x0000000700077308 */ /* 0x000f220000000800 */
[----:B---3--:R-:W-:Y:S01]  /*1a90*/  @!P1 FMUL R24, R24, R24 ;  /* 0x0000001818189220 */ /* 0x008fe20000400000 */
[----:B------:R-:W-:Y:S01]  /*1aa0*/  FSETP.GEU.AND P1, PT, R8, -126, PT ;  /* 0xc2fc00000800780b */ /* 0x000fe20003f2e000 */
[----:B------:R-:W-:Y:S01]  /*1ab0*/  FFMA R36, R48, UR14, -R2 ;  /* 0x0000000e30247c23 */ /* 0x000fe20008000802 */
[----:B------:R-:W-:-:S02]  /*1ac0*/  ULDC UR14, c[0x0][0x604] ;  /* 0x00018100000e7ab9 */ /* 0x000fc40000000800 */
[--C-:B------:R-:W-:Y:S01]  /*1ad0*/  FFMA R49, R49, UR14, -R2.reuse ;  /* 0x0000000e31317c23 */ /* 0x100fe20008000802 */
[----:B------:R-:W-:Y:S01]  /*1ae0*/  ULDC UR14, c[0x0][0x604] ;  /* 0x00018100000e7ab9 */ /* 0x000fe20000000800 */
[----:B------:R-:W-:Y:S01]  /*1af0*/  @!P5 FMUL R11, R11, 0.5 ;  /* 0x3f0000000b0bd820 */ /* 0x000fe20000400000 */
[----:B------:R-:W3:Y:S01]  /*1b00*/  MUFU.EX2 R6, R6 ;  /* 0x0000000600067308 */ /* 0x000ee20000000800 */
[----:B--2---:R-:W-:Y:S01]  /*1b10*/  @!P2 FMUL R9, R9, R9 ;  /* 0x000000090909a220 */ /* 0x004fe20000400000 */
[----:B------:R-:W-:Y:S01]  /*1b20*/  FSETP.GEU.AND P2, PT, R15, -126, PT ;  /* 0xc2fc00000f00780b */ /* 0x000fe20003f4e000 */
[--C-:B------:R-:W-:Y:S01]  /*1b30*/  FFMA R52, R52, UR14, -R2.reuse ;  /* 0x0000000e34347c23 */ /* 0x100fe20008000802 */
[----:B------:R-:W-:Y:S02]  /*1b40*/  ULDC UR14, c[0x0][0x604] ;  /* 0x00018100000e7ab9 */ /* 0x000fe40000000800 */
[----:B------:R-:W-:Y:S01]  /*1b50*/  @!P1 FMUL R8, R8, 0.5 ;  /* 0x3f00000008089820 */ /* 0x000fe20000400000 */
[----:B------:R-:W-:Y:S01]  /*1b60*/  FFMA R53, R53, UR14, -R2 ;  /* 0x0000000e35357c23 */ /* 0x000fe20008000802 */
[----:B------:R-:W2:Y:S01]  /*1b70*/  MUFU.EX2 R28, R28 ;  /* 0x0000001c001c7308 */ /* 0x000ea20000000800 */
[----:B----4-:R-:W-:Y:S01]  /*1b80*/  @!P4 FMUL R7, R7, R7 ;  /* 0x000000070707c220 */ /* 0x010fe20000400000 */
[----:B------:R-:W-:Y:S01]  /*1b90*/  FSETP.GEU.AND P4, PT, R13, -126, PT ;  /* 0xc2fc00000d00780b */ /* 0x000fe20003f8e000 */
[----:B------:R-:W-:-:S02]  /*1ba0*/  ULDC UR14, c[0x0][0x604] ;  /* 0x00018100000e7ab9 */ /* 0x000fc40000000800 */
[--C-:B------:R-:W-:Y:S01]  /*1bb0*/  FFMA R56, R56, UR14, -R2.reuse ;  /* 0x0000000e38387c23 */ /* 0x100fe20008000802 */
[----:B------:R-:W-:Y:S01]  /*1bc0*/  ULDC UR14, c[0x0][0x604] ;  /* 0x00018100000e7ab9 */ /* 0x000fe20000000800 */
[----:B------:R-:W-:Y:S01]  /*1bd0*/  @!P2 FMUL R15, R15, 0.5 ;  /* 0x3f0000000f0fa820 */ /* 0x000fe20000400000 */
[----:B------:R-:W4:Y:S01]  /*1be0*/  MUFU.EX2 R11, R11 ;  /* 0x0000000b000b7308 */ /* 0x000f220000000800 */
[----:B---3--:R-:W-:Y:S01]  /*1bf0*/  @!P3 FMUL R6, R6, R6 ;  /* 0x000000060606b220 */ /* 0x008fe20000400000 */
[----:B------:R-:W-:Y:S01]  /*1c00*/  FSETP.GEU.AND P3, PT, R32, -126, PT ;  /* 0xc2fc00002000780b */ /* 0x000fe20003f6e000 */
[--C-:B------:R-:W-:Y:S01]  /*1c10*/  FFMA R57, R57, UR14, -R2.reuse ;  /* 0x0000000e39397c23 */ /* 0x100fe20008000802 */
[----:B------:R-:W-:Y:S02]  /*1c20*/  ULDC UR14, c[0x0][0x604] ;  /* 0x00018100000e7ab9 */ /* 0x000fe40000000800 */
[----:B------:R-:W-:Y:S01]  /*1c30*/  FFMA R60, R60, UR14, -R2 ;  /* 0x0000000e3c3c7c23 */ /* 0x000fe20008000802 */
[----:B------:R-:W-:Y:S01]  /*1c40*/  @!P4 FMUL R13, R13, 0.5 ;  /* 0x3f0000000d0dc820 */ /* 0x000fe20000400000 */
[----:B------:R-:W3:Y:S01]  /*1c50*/  MUFU.EX2 R15, R15 ;  /* 0x0000000f000f7308 */ /* 0x000ee20000000800 */
[----:B--2---:R-:W-:Y:S01]  /*1c60*/  @!P6 FMUL R28, R28, R28 ;  /* 0x0000001c1c1ce220 */ /* 0x004fe20000400000 */
[----:B------:R-:W-:Y:S01]  /*1c70*/  FSETP.GEU.AND P6, PT, R10, -126, PT ;  /* 0xc2fc00000a00780b */ /* 0x000fe20003fce000 */
[----:B------:R-:W-:-:S02]  /*1c80*/  ULDC UR14, c[0x0][0x604] ;  /* 0x00018100000e7ab9 */ /* 0x000fc40000000800 */
[--C-:B------:R-:W-:Y:S01]  /*1c90*/  FFMA R61, R61, UR14, -R2.reuse ;  /* 0x0000000e3d3d7c23 */ /* 0x100fe20008000802 */
[----:B------:R-:W-:Y:S01]  /*1ca0*/  ULDC UR14, c[0x0][0x604] ;  /* 0x00018100000e7ab9 */ /* 0x000fe20000000800 */
[----:B------:R-:W-:Y:S01]  /*1cb0*/  @!P3 FMUL R32, R32, 0.5 ;  /* 0x3f0000002020b820 */ /* 0x000fe20000400000 */
[----:B------:R-:W2:Y:S01]  /*1cc0*/  MUFU.EX2 R8, R8 ;  /* 0x0000000800087308 */ /* 0x000ea20000000800 */
[----:B----4-:R-:W-:Y:S01]  /*1cd0*/  @!P5 FMUL R11, R11, R11 ;  /* 0x0000000b0b0bd220 */ /* 0x010fe20000400000 */
[----:B------:R-:W-:Y:S01]  /*1ce0*/  FSETP.GEU.AND P5, PT, R17, -126, PT ;  /* 0xc2fc00001100780b */ /* 0x000fe20003fae000 */
[--C-:B------:R-:W-:Y:S01]  /*1cf0*/  FFMA R64, R64, UR14, -R2.reuse ;  /* 0x0000000e40407c23 */ /* 0x100fe20008000802 */
[----:B------:R-:W-:Y:S02]  /*1d00*/  ULDC UR14, c[0x0][0x604] ;  /* 0x00018100000e7ab9 */ /* 0x000fe40000000800 */
[----:B------:R-:W-:Y:S01]  /*1d10*/  FFMA R65, R65, UR14, -R2 ;  /* 0x0000000e41417c23 */ /* 0x000fe20008000802 */
[----:B------:R-:W-:Y:S01]  /*1d20*/  @!P6 FMUL R10, R10, 0.5 ;  /* 0x3f0000000a0ae820 */ /* 0x000fe20000400000 */
[----:B------:R-:W4:Y:S01]  /*1d30*/  MUFU.EX2 R13, R13 ;  /* 0x0000000d000d7308 */ /* 0x000f220000000800 */
[----:B---3--:R-:W-:Y:S01]  /*1d40*/  @!P2 FMUL R15, R15, R15 ;  /* 0x0000000f0f0fa220 */ /* 0x008fe20000400000 */
[----:B------:R-:W-:Y:S01]  /*1d50*/  FSETP.GEU.AND P2, PT, R53, -126, PT ;  /* 0xc2fc00003500780b */ /* 0x000fe20003f4e000 */
        /* <DEDUP_REMOVED lines=9> */
[----:B------:R-:W-:Y:S01]  /*1df0*/  FFMA R72, R72, UR14, -R2 ;  /* 0x0000000e48487c23 */ /* 0x000fe20008000802 */
[----:B------:R-:W-:Y:S01]  /*1e00*/  @!P2 FMUL R53, R53, 0.5 ;  /* 0x3f0000003535a820 */ /* 0x000fe20000400000 */
        /* <DEDUP_REMOVED lines=32> */
[----:B------:R-:W-:Y:S01]  /*2010*/  FFMA R2, R85, UR14, -R2 ;  /* 0x0000000e55027c23 */ /* 0x000fe20008000802 */
[----:B------:R-:W-:Y:S01]  /*2020*/  ULDC UR14, c[0x0][0x604] ;  /* 0x00018100000e7ab9 */ /* 0x000fe20000000800 */
[----:B------:R-:W-:Y:S01]  /*2030*/  @!P5 FMUL R57, R57, 0.5 ;  /* 0x3f0000003939d820 */ /* 0x000fe20000400000 */
[----:B------:R-:W3:Y:S01]  /*2040*/  MUFU.EX2 R19, R56 ;  /* 0x0000003800137308 */ /* 0x000ee20000000800 */
[----:B--2---:R-:W-:Y:S01]  /*2050*/  @!P1 FMUL R36, R36, R36 ;  /* 0x0000002424249220 */ /* 0x004fe20000400000 */
[----:B------:R-:W-:Y:S01]  /*2060*/  FSETP.GEU.AND P1, PT, R60, -126, PT ;  /* 0xc2fc00003c00780b */ /* 0x000fe20003f2e000 */
[----:B------:R-:W-:Y:S01]  /*2070*/  FMUL R0, R0, UR14 ;  /* 0x0000000e00007c20 */ /* 0x000fe20008400000 */
[----:B------:R-:W-:-:S03]  /*2080*/  ULDC UR14, c[0x0][0x604] ;  /* 0x00018100000e7ab9 */ /* 0x000fc60000000800 */
        /* <DEDUP_REMOVED lines=25> */
[----:B------:R-:W-:-:S04]  /*2220*/  ULDC UR14, c[0x0][0x604] ;  /* 0x00018100000e7ab9 */ /* 0x000fc80000000800 */
[----:B------:R-:W-:Y:S01]  /*2230*/  @!P5 FMUL R69, R69, 0.5 ;  /* 0x3f0000004545d820 */ /* 0x000fe20000400000 */
[----:B------:R-:W4:Y:S01]  /*2240*/  MUFU.EX2 R12, R61 ;  /* 0x0000003d000c7308 */ /* 0x000f220000000800 */
[----:B---3--:R-:W-:Y:S01]  /*2250*/  @!P2 FMUL R44, R44, R44 ;  /* 0x0000002c2c2ca220 */ /* 0x008fe20000400000 */
[----:B------:R-:W-:-:S05]  /*2260*/  FSETP.GEU.AND P2, PT, R77, -126, PT ;  /* 0xc2fc00004d00780b */ /* 0x000fca0003f4e000 */
[----:B------:R-:W-:Y:S01]  /*2270*/  @!P3 FMUL R64, R64, 0.5 ;  /* 0x3f0000004040b820 */ /* 0x000fe20000400000 */
[----:B------:R-:W3:Y:S01]  /*2280*/  MUFU.EX2 R25, R68 ;  /* 0x0000004400197308 */ /* 0x000ee20000000800 */
[----:B--2---:R-:W-:Y:S01]  /*2290*/  @!P1 FMUL R21, R21, R21 ;  /* 0x0000001515159220 */ /* 0x004fe20000400000 */
[----:B------:R-:W-:-:S05]  /*22a0*/  FSETP.GEU.AND P1, PT, R72, -126, PT ;  /* 0xc2fc00004800780b */ /* 0x000fca0003f2e000 */
[----:B------:R-:W-:Y:S01]  /*22b0*/  @!P2 FMUL R77, R77, 0.5 ;  /* 0x3f0000004d4da820 */ /* 0x000fe20000400000 */
[----:B------:R-:W2:Y:S01]  /*22c0*/  MUFU.EX2 R14, R69 ;  /* 0x00000045000e7308 */ /* 0x000ea20000000800 */
[----:B----4-:R-:W-:Y:S01]  /*22d0*/  @!P4 FMUL R12, R12, R12 ;  /* 0x0000000c0c0cc220 */ /* 0x010fe20000400000 */
[----:B------:R-:W-:-:S05]  /*22e0*/  FSETP.GEU.AND P4, PT, R73, -126, PT ;  /* 0xc2fc00004900780b */ /* 0x000fca0003f8e000 */
        /* <DEDUP_REMOVED lines=31> */
[----:B------:R-:W-:-:S03]  /*24e0*/  FSETP.GEU.AND P5, PT, R45, -126, PT ;  /* 0xc2fc00002d00780b */ /* 0x000fc60003fae000 */
[----:B------:R-:W-:Y:S02]  /*24f0*/  FADD R61, R49, R18 ;  /* 0x00000012313d7221 */ /* 0x000fe40000000000 */
[----:B------:R-:W-:Y:S01]  /*2500*/  @!P6 FMUL R30, R30, 0.5 ;  /* 0x3f0000001e1ee820 */ /* 0x000fe20000400000 */
[----:B------:R2:W5:Y:S01]  /*2510*/  MUFU.EX2 R20, R2 ;  /* 0x0000000200147308 */ /* 0x0005620000000800 */
[----:B----4-:R-:W-:Y:S01]  /*2520*/  @!P3 FMUL R33, R33, R33 ;  /* 0x000000212121b220 */ /* 0x010fe20000400000 */
[----:B------:R-:W-:-:S05]  /*2530*/  FSETP.GEU.AND P3, PT, R26, -126, PT ;  /* 0xc2fc00001a00780b */ /* 0x000fca0003f6e000 */
[----:B------:R-:W-:Y:S01]  /*2540*/  @!P5 FMUL R45, R45, 0.5 ;  /* 0x3f0000002d2dd820 */ /* 0x000fe20000400000 */
[----:B------:R-:W4:Y:S01]  /*2550*/  MUFU.EX2 R27, R27 ;  /* 0x0000001b001b7308 */ /* 0x000f220000000800 */
[--C-:B--2---:R-:W-:Y:S01]  /*2560*/  FFMA R2, R35, UR14, -R0.reuse ;  /* 0x0000000e23027c23 */ /* 0x104fe20008000800 */
[----:B------:R-:W-:Y:S01]  /*2570*/  ULDC UR14, c[0x0][0x604] ;  /* 0x00018100000e7ab9 */ /* 0x000fe20000000800 */
[----:B---3--:R-:W-:Y:S01]  /*2580*/  @!P1 FMUL R41, R41, R41 ;  /* 0x0000002929299220 */ /* 0x008fe20000400000 */
[----:B------:R-:W-:Y:S01]  /*2590*/  FFMA R38, R38, UR14, -R0 ;  /* 0x0000000e26267c23 */ /* 0x000fe20008000800 */
[----:B------:R-:W-:Y:S01]  /*25a0*/  ULDC UR14, c[0x0][0x604] ;  /* 0x00018100000e7ab9 */ /* 0x000fe20000000800 */
[----:B------:R-:W-:Y:S01]  /*25b0*/  FSETP.GEU.AND P1, PT, R34, -126, PT ;  /* 0xc2fc00002200780b */ /* 0x000fe20003f2e000 */
[----:B------:R-:W-:Y:S01]  /*25c0*/  @!P3 FMUL R26, R26, 0.5 ;  /* 0x3f0000001a1ab820 */ /* 0x000fe20000400000 */
[----:B------:R-:W2:Y:S01]  /*25d0*/  MUFU.EX2 R31, R30 ;  /* 0x0000001e001f7308 */ /* 0x000ea20000000800 */
[----:B-----5:R-:W-:Y:S01]  /*25e0*/  @!P4 FMUL R20, R20, R20 ;  /* 0x000000141414c220 */ /* 0x020fe20000400000 */
[----:B------:R-:W-:-:S06]  /*25f0*/  FSETP.GEU.AND P4, PT, R2, -126, PT ;  /* 0xc2fc00000200780b */ /* 0x000fcc0003f8e000 */
[----:B------:R-:W3:Y:S01]  /*2600*/  MUFU.EX2 R56, R45 ;  /* 0x0000002d00387308 */ /* 0x000ee20000000800 */
[----:B----4-:R-:W-:Y:S02]  /*2610*/  @!P2 FMUL R27, R27, R27 ;  /* 0x0000001b1b1ba220 */ /* 0x010fe40000400000 */
[----:B------:R-:W-:-:S04]  /*2620*/  @!P1 FMUL R34, R34, 0.5 ;  /* 0x3f00000022229820 */ /* 0x000fc80000400000 */
[----:B------:R-:W-:Y:S01]  /*2630*/  @!P4 FMUL R2, R2, 0.5 ;  /* 0x3f0000000202c820 */ /* 0x000fe20000400000 */
[----:B------:R4:W5:Y:S01]  /*2640*/  MUFU.EX2 R22, R26 ;  /* 0x0000001a00167308 */ /* 0x0009620000000800 */
[----:B--2---:R-:W-:-:S07]  /*2650*/  @!P6 FMUL R31, R31, R31 ;  /* 0x0000001f1f1fe220 */ /* 0x004fce0000400000 */
[----:B------:R-:W2:Y:S01]  /*2660*/  MUFU.EX2 R35, R34 ;  /* 0x0000002200237308 */ /* 0x000ea20000000800 */
[--C-:B----4-:R-:W-:Y:S01]  /*2670*/  FFMA R26, R39, UR14, -R0.reuse ;  /* 0x0000000e271a7c23 */ /* 0x110fe20008000800 */
[----:B------:R-:W-:Y:S01]  /*2680*/  ULDC UR14, c[0x0][0x604] ;  /* 0x00018100000e7ab9 */ /* 0x000fe20000000800 */
[----:B---3--:R-:W-:Y:S01]  /*2690*/  @!P5 FMUL R56, R56, R56 ;  /* 0x000000383838d220 */ /* 0x008fe20000400000 */
[--C-:B------:R-:W-:Y:S01]  /*26a0*/  FFMA R42, R42, UR14, -R0.reuse ;  /* 0x0000000e2a2a7c23 */ /* 0x100fe20008000800 */
[----:B------:R-:W-:Y:S01]  /*26b0*/  ULDC UR14, c[0x0][0x604] ;  /* 0x00018100000e7ab9 */ /* 0x000fe20000000800 */
[----:B------:R-:W-:Y:S01]  /*26c0*/  FSETP.GEU.AND P2, PT, R26, -126, PT ;  /* 0xc2fc00001a00780b */ /* 0x000fe20003f4e000 */
[--C-:B------:R-:W-:Y:S01]  /*26d0*/  FFMA R30, R43, UR14, -R0.reuse ;  /* 0x0000000e2b1e7c23 */ /* 0x100fe20008000800 */
[----:B------:R-:W-:Y:S01]  /*26e0*/  ULDC UR14, c[0x0][0x604] ;  /* 0x00018100000e7ab9 */ /* 0x000fe20000000800 */
[----:B------:R-:W-:Y:S01]  /*26f0*/  FSETP.GEU.AND P6, PT, R42, -126, PT ;  /* 0xc2fc00002a00780b */ /* 0x000fe20003fce000 */
[----:B-----5:R-:W-:Y:S01]  /*2700*/  @!P3 FMUL R22, R22, R22 ;  /* 0x000000161616b220 */ /* 0x020fe20000400000 */
[----:B------:R-:W-:Y:S01]  /*2710*/  FSETP.GEU.AND P3, PT, R38, -126, PT ;  /* 0xc2fc00002600780b */ /* 0x000fe20003f6e000 */
[----:B------:R3:W4:Y:S01]  /*2720*/  MUFU.EX2 R60, R2 ;  /* 0x00000002003c7308 */ /* 0x0007220000000800 */
[----:B------:R-:W-:Y:S01]  /*2730*/  FSETP.GEU.AND P5, PT, R30, -126, PT ;  /* 0xc2fc00001e00780b */ /* 0x000fe20003fae000 */
[----:B------:R-:W-:Y:S01]  /*2740*/  FFMA R46, R46, UR14, -R0 ;  /* 0x0000000e2e2e7c23 */ /* 0x000fe20008000800 */
[----:B------:R-:W-:-:S02]  /*2750*/  ULDC UR14, c[0x0][0x604] ;  /* 0x00018100000e7ab9 */ /* 0x000fc40000000800 */
[--C-:B------:R-:W-:Y:S01]  /*2760*/  FFMA R47, R47, UR14, -R0.reuse ;  /* 0x0000000e2f2f7c23 */ /* 0x100fe20008000800 */
[----:B------:R-:W-:Y:S01]  /*2770*/  ULDC UR14, c[0x0][0x604] ;  /* 0x00018100000e7ab9 */ /* 0x000fe20000000800 */
[----:B------:R-:W-:Y:S01]  /*2780*/  @!P2 FMUL R26, R26, 0.5 ;  /* 0x3f0000001a1aa820 */ /* 0x000fe20000400000 */
[--C-:B------:R-:W-:Y:S01]  /*2790*/  FFMA R50, R50, UR14, -R0.reuse ;  /* 0x0000000e32327c23 */ /* 0x100fe20008000800 */
[----:B------:R-:W-:Y:S01]  /*27a0*/  ULDC UR14, c[0x0][0x604] ;  /* 0x00018100000e7ab9 */ /* 0x000fe20000000800 */
[----:B------:R-:W-:Y:S01]  /*27b0*/  @!P6 FMUL R42, R42, 0.5 ;  /* 0x3f0000002a2ae820 */ /* 0x000fe20000400000 */
[----:B------:R5:W1:Y:S01]  /*27c0*/  MUFU.EX2 R64, R26 ;  /* 0x0000001a00407308 */ /* 0x000a620000000800 */
[----:B------:R-:W-:Y:S01]  /*27d0*/  @!P3 FMUL R38, R38, 0.5 ;  /* 0x3f0000002626b820 */ /* 0x000fe20000400000 */
[--C-:B---3--:R-:W-:Y:S01]  /*27e0*/  FFMA R2, R51, UR14, -R0.reuse ;  /* 0x0000000e33027c23 */ /* 0x108fe20008000800 */
[----:B------:R-:W-:Y:S01]  /*27f0*/  @!P5 FMUL R30, R30, 0.5 ;  /* 0x3f0000001e1ed820 */ /* 0x000fe20000400000 */
[----:B------:R-:W-:Y:S01]  /*2800*/  ULDC UR14, c[0x0][0x604] ;  /* 0x00018100000e7ab9 */ /* 0x000fe20000000800 */
[----:B--2---:R-:W-:Y:S01]  /*2810*/  @!P1 FMUL R35, R35, R35 ;  /* 0x0000002323239220 */ /* 0x004fe20000400000 */
[--C-:B------:R-:W-:Y:S01]  /*2820*/  FFMA R54, R54, UR14, -R0.reuse ;  /* 0x0000000e36367c23 */ /* 0x100fe20008000800 */
[----:B------:R-:W-:Y:S01]  /*2830*/  ULDC UR14, c[0x0][0x604] ;  /* 0x00018100000e7ab9 */ /* 0x000fe20000000800 */
[----:B------:R-:W2:Y:S01]  /*2840*/  MUFU.EX2 R43, R42 ;  /* 0x0000002a002b7308 */ /* 0x000ea20000000800 */
[--C-:B------:R-:W-:Y:S01]  /*2850*/  FFMA R55, R55, UR14, -R0.reuse ;  /* 0x0000000e37377c23 */ /* 0x100fe20008000800 */
[----:B----4-:R-:W-:Y:S01]  /*2860*/  @!P4 FMUL R60, R60, R60 ;  /* 0x0000003c3c3cc220 */ /* 0x010fe20000400000 */
[----:B------:R-:W-:Y:S01]  /*2870*/  FSETP.GEU.AND P1, PT, R46, -126, PT ;  /* 0xc2fc00002e00780b */ /* 0x000fe20003f2e000 */
[----:B------:R-:W-:Y:S01]  /*2880*/  ULDC UR14, c[0x0][0x604] ;  /* 0x00018100000e7ab9 */ /* 0x000fe20000000800 */
[----:B------:R-:W-:Y:S01]  /*2890*/  FSETP.GEU.AND P4, PT, R47, -126, PT ;  /* 0xc2fc00002f00780b */ /* 0x000fe20003f8e000 */
[--C-:B-----5:R-:W-:Y:S01]  /*28a0*/  FFMA R26, R58, UR14, -R0.reuse ;  /* 0x0000000e3a1a7c23 */ /* 0x120fe20008000800 */
[----:B------:R-:W-:Y:S01]  /*28b0*/  ULDC UR14, c[0x0][0x604] ;  /* 0x00018100000e7ab9 */ /* 0x000fe20000000800 */
[----:B------:R-:W3:Y:S01]  /*28c0*/  MUFU.EX2 R68, R30 ;  /* 0x0000001e00447308 */ /* 0x000ee20000000800 */
[----:B-1----:R-:W-:Y:S01]  /*28d0*/  @!P2 FMUL R64, R64, R64 ;  /* 0x000000404040a220 */ /* 0x002fe20000400000 */
[----:B------:R-:W-:Y:S01]  /*28e0*/  FSETP.GEU.AND P2, PT, R2, -126, PT ;  /* 0xc2fc00000200780b */ /* 0x000fe20003f4e000 */
[----:B------:R-:W-:Y:S01]  /*28f0*/  FFMA R59, R59, UR14, -R0 ;  /* 0x0000000e3b3b7c23 */ /* 0x000fe20008000800 */
[----:B------:R-:W-:-:S04]  /*2900*/  ULDC UR14, c[0x0][0x604] ;  /* 0x00018100000e7ab9 */ /* 0x000fc80000000800 */
[----:B------:R-:W1:Y:S01]  /*2910*/  MUFU.EX2 R39, R38 ;  /* 0x0000002600277308 */ /* 0x000e620000000800 */
[----:B--2---:R-:W-:Y:S01]  /*2920*/  @!P6 FMUL R43, R43, R43 ;  /* 0x0000002b2b2be220 */ /* 0x004fe20000400000 */
[----:B------:R-:W-:Y:S01]  /*2930*/  FSETP.GEU.AND P6, PT, R54, -126, PT ;  /* 0xc2fc00003600780b */ /* 0x000fe20003fce000 */
[----:B------:R-:W-:Y:S01]  /*2940*/  @!P1 FMUL R46, R46, 0.5 ;  /* 0x3f0000002e2e9820 */ /* 0x000fe20000400000 */
[----:B------:R-:W-:-:S03]  /*2950*/  @!P4 FMUL R47, R47, 0.5 ;  /* 0x3f0000002f2fc820 */ /* 0x000fc60000400000 */
[----:B------:R-:W-:Y:S01]  /*2960*/  @!P2 FMUL R2, R2, 0.5 ;  /* 0x3f0000000202a820 */ /* 0x000fe20000400000 */
[----:B------:R-:W2:Y:S01]  /*2970*/  MUFU.EX2 R45, R46 ;  /* 0x0000002e002d7308 */ /* 0x000ea20000000800 */
[----:B---3--:R-:W-:Y:S01]  /*2980*/  @!P5 FMUL R68, R68, R68 ;  /* 0x000000444444d220 */ /* 0x008fe20000400000 */
[----:B------:R-:W-:-:S05]  /*2990*/  FSETP.GEU.AND P5, PT, R55, -126, PT ;  /* 0xc2fc00003700780b */ /* 0x000fca0003fae000 */
[----:B------:R-:W-:Y:S01]  /*29a0*/  @!P6 FMUL R54, R54, 0.5 ;  /* 0x3f0000003636e820 */ /* 0x000fe20000400000 */
[----:B------:R3:W4:Y:S01]  /*29b0*/  MUFU.EX2 R76, R2 ;  /* 0x00000002004c7308 */ /* 0x0007220000000800 */
[----:B-1----:R-:W-:Y:S01]  /*29c0*/  @!P3 FMUL R39, R39, R39 ;  /* 0x000000272727b220 */ /* 0x002fe20000400000 */
[----:B------:R-:W-:-:S05]  /*29d0*/  FSETP.GEU.AND P3, PT, R50, -126, PT ;  /* 0xc2fc00003200780b */ /* 0x000fca0003f6e000 */
[----:B------:R-:W-:Y:S01]  /*29e0*/  @!P5 FMUL R55, R55, 0.5 ;  /* 0x3f0000003737d820 */ /* 0x000fe20000400000 */
[----:B------:R-:W1:Y:S01]  /*29f0*/  MUFU.EX2 R72, R47 ;  /* 0x0000002f00487308 */ /* 0x000e620000000800 */
[--C-:B---3--:R-:W-:Y:S01]  /*2a00*/  FFMA R2, R62, UR14, -R0.reuse ;  /* 0x0000000e3e027c23 */ /* 0x108fe20008000800 */
[----:B------:R-:W-:Y:S01]  /*2a10*/  ULDC UR14, c[0x0][0x604] ;  /* 0x00018100000e7ab9 */ /* 0x000fe20000000800 */
[----:B--2---:R-:W-:Y:S01]  /*2a20*/  @!P1 FMUL R45, R45, R45 ;  /* 0x0000002d2d2d9220 */ /* 0x004fe20000400000 */
[--C-:B------:R-:W-:Y:S01]  /*2a30*/  FFMA R63, R63, UR14, -R0.reuse ;  /* 0x0000000e3f3f7c23 */ /* 0x100fe20008000800 */
[----:B------:R-:W-:Y:S01]  /*2a40*/  ULDC UR14, c[0x0][0x604] ;  /* 0x00018100000e7ab9 */ /* 0x000fe20000000800 */
[----:B------:R-:W-:Y:S01]  /*2a50*/  FSETP.GEU.AND P1, PT, R26, -126, PT ;  /* 0xc2fc00001a00780b */ /* 0x000fe20003f2e000 */
[----:B------:R-:W-:Y:S01]  /*2a60*/  @!P3 FMUL R50, R50, 0.5 ;  /* 0x3f0000003232b820 */ /* 0x000fe20000400000 */
[----:B------:R-:W2:Y:S01]  /*2a70*/  MUFU.EX2 R47, R54 ;  /* 0x00000036002f7308 */ /* 0x000ea20000000800 */
[--C-:B------:R-:W-:Y:S01]  /*2a80*/  FFMA R30, R66, UR14, -R0.reuse ;  /* 0x0000000e421e7c23 */ /* 0x100fe20008000800 */
[----:B------:R-:W-:Y:S01]  /*2a90*/  ULDC UR14, c[0x0][0x604] ;  /* 0x00018100000e7ab9 */ /* 0x000fe20000000800 */
[----:B----4-:R-:W-:Y:S01]  /*2aa0*/  @!P2 FMUL R76, R76, R76 ;  /* 0x0000004c4c4ca220 */ /* 0x010fe20000400000 */
[----:B------:R-:W-:Y:S01]  /*2ab0*/  FFMA R67, R67, UR14, -R0 ;  /* 0x0000000e43437c23 */ /* 0x000fe20008000800 */
[----:B------:R-:W-:Y:S01]  /*2ac0*/  FSETP.GEU.AND P2, PT, R63, -126, PT ;  /* 0xc2fc00003f00780b */ /* 0x000fe20003f4e000 */
[----:B------:R-:W-:-:S02]  /*2ad0*/  ULDC UR14, c[0x0][0x604] ;  /* 0x00018100000e7ab9 */ /* 0x000fc40000000800 */
[----:B------:R3:W4:Y:S01]  /*2ae0*/  MUFU.EX2 R58, R55 ;  /* 0x00000037003a7308 */ /* 0x0007220000000800 */
[----:B-1----:R-:W-:Y:S01]  /*2af0*/  @!P4 FMUL R72, R72, R72 ;  /* 0x000000484848c220 */ /* 0x002fe20000400000 */
[----:B------:R-:W-:Y:S01]  /*2b00*/  FSETP.GEU.AND P4, PT, R59, -126, PT ;  /* 0xc2fc00003b00780b */ /* 0x000fe20003f8e000 */
[----:B------:R-:W-:-:S05]  /*2b10*/  @!P1 FMUL R26, R26, 0.5 ;  /* 0x3f0000001a1a9820 */ /* 0x000fca0000400000 */
[----:B------:R-:W1:Y:S01]  /*2b20*/  MUFU.EX2 R51, R50 ;  /* 0x0000003200337308 */ /* 0x000e620000000800 */
[----:B--2---:R-:W-:Y:S01]  /*2b30*/  @!P6 FMUL R47, R47, R47 ;  /* 0x0000002f2f2fe220 */ /* 0x004fe20000400000 */
[----:B------:R-:W-:Y:S01]  /*2b40*/  FSETP.GEU.AND P6, PT, R30, -126, PT ;  /* 0xc2fc00001e00780b */ /* 0x000fe20003fce000 */
[----:B------:R-:W-:Y:S01]  /*2b50*/  @!P2 FMUL R63, R63, 0.5 ;  /* 0x3f0000003f3fa820 */ /* 0x000fe20000400000 */
[----:B---3--:R-:W-:Y:S01]  /*2b60*/  FADD R55, R32, R29 ;  /* 0x0000001d20377221 */ /* 0x008fe20000000000 */
[----:B------:R-:W-:Y:S02]  /*2b70*/  F2FP.F16.F32.PACK_AB R32, R15, R32 ;  /* 0x000000200f20723e */ /* 0x000fe400000000ff */
[----:B------:R-:W-:Y:S01]  /*2b80*/  @!P4 FMUL R59, R59, 0.5 ;  /* 0x3f0000003b3bc820 */ /* 0x000fe20000400000 */
[----:B------:R2:W3:Y:S01]  /*2b90*/  MUFU.EX2 R57, R26 ;  /* 0x0000001a00397308 */ /* 0x0004e20000000800 */
[----:B----4-:R-:W-:Y:S01]  /*2ba0*/  @!P5 FMUL R58, R58, R58 ;  /* 0x0000003a3a3ad220 */ /* 0x010fe20000400000 */
[----:B------:R-:W-:-:S05]  /*2bb0*/  FSETP.GEU.AND P5, PT, R67, -126, PT ;  /* 0xc2fc00004300780b */ /* 0x000fca0003fae000 */
[----:B------:R-:W-:Y:S01]  /*2bc0*/  @!P6 FMUL R30, R30, 0.5 ;  /* 0x3f0000001e1ee820 */ /* 0x000fe20000400000 */
[----:B------:R-:W4:Y:S01]  /*2bd0*/  MUFU.EX2 R63, R63 ;  /* 0x0000003f003f7308 */ /* 0x000f220000000800 */
[----:B-1----:R-:W-:Y:S01]  /*2be0*/  @!P3 FMUL R51, R51, R51 ;  /* 0x000000333333b220 */ /* 0x002fe20000400000 */
[----:B------:R-:W-:Y:S01]  /*2bf0*/  FSETP.GEU.AND P3, PT, R2, -126, PT ;  /* 0xc2fc00000200780b */ /* 0x000fe20003f6e000 */
[----:B--2---:R-:W-:Y:S01]  /*2c00*/  FFMA R26, R70, UR14, -R0 ;  /* 0x0000000e461a7c23 */ /* 0x004fe20008000800 */
[----:B------:R-:W-:-:S03]  /*2c10*/  ULDC UR14, c[0x0][0x604] ;  /* 0x00018100000e7ab9 */ /* 0x000fc60000000800 */
[----:B------:R-:W-:Y:S01]  /*2c20*/  @!P5 FMUL R67, R67, 0.5 ;  /* 0x3f0000004343d820 */ /* 0x000fe20000400000 */
[----:B------:R1:W2:Y:S01]  /*2c30*/  MUFU.EX2 R70, R30 ;  /* 0x0000001e00467308 */ /* 0x0002a20000000800 */
[----:B---3--:R-:W-:Y:S01]  /*2c40*/  @!P1 FMUL R57, R57, R57 ;  /* 0x0000003939399220 */ /* 0x008fe20000400000 */
[----:B------:R-:W-:-:S05]  /*2c50*/  FSETP.GEU.AND P1, PT, R26, -126, PT ;  /* 0xc2fc00001a00780b */ /* 0x000fca0003f2e000 */
[----:B------:R-:W-:Y:S01]  /*2c60*/  @!P3 FMUL R2, R2, 0.5 ;  /* 0x3f0000000202b820 */ /* 0x000fe20000400000 */
[----:B------:R3:W5:Y:S01]  /*2c70*/  MUFU.EX2 R62, R59 ;  /* 0x0000003b003e7308 */ /* 0x0007620000000800 */
[----:B----4-:R-:W-:Y:S01]  /*2c80*/  @!P2 FMUL R63, R63, R63 ;  /* 0x0000003f3f3fa220 */ /* 0x010fe20000400000 */
[----:B-1----:R-:W-:Y:S01]  /*2c90*/  FADD R30, R11, R44 ;  /* 0x0000002c0b1e7221 */ /* 0x002fe20000000000 */
[----:B------:R-:W-:-:S03]  /*2ca0*/  F2FP.F16.F32.PACK_AB R44, R44, R23 ;  /* 0x000000172c2c723e */ /* 0x000fc600000000ff */
[----:B------:R-:W-:Y:S01]  /*2cb0*/  FADD R69, R30, R61 ;  /* 0x0000003d1e457221 */ /* 0x000fe20000000000 */
[----:B------:R-:W-:Y:S01]  /*2cc0*/  @!P1 FMUL R26, R26, 0.5 ;  /* 0x3f0000001a1a9820 */ /* 0x000fe20000400000 */
[----:B------:R1:W4:Y:S01]  /*2cd0*/  MUFU.EX2 R66, R2 ;  /* 0x0000000200427308 */ /* 0x0003220000000800 */
[----:B--2---:R-:W-:Y:S01]  /*2ce0*/  @!P6 FMUL R70, R70, R70 ;  /* 0x000000464646e220 */ /* 0x004fe20000400000 */
[----:B---3--:R-:W-:Y:S01]  /*2cf0*/  FADD R59, R36, R37 ;  /* 0x00000025243b7221 */ /* 0x008fe20000000000 */
[----:B------:R-:W-:Y:S01]  /*2d00*/  FADD R30, R13, R14 ;  /* 0x0000000e0d1e7221 */ /* 0x000fe20000000000 */
[----:B------:R-:W-:Y:S01]  /*2d10*/  FADD R61, R53, R20 ;  /* 0x00000014353d7221 */ /* 0x000fe20000000000 */
[----:B------:R-:W-:Y:S01]  /*2d20*/  FADD R46, R35, R70 ;  /* 0x00000046232e7221 */ /* 0x000fe20000000000 */
[----:B------:R-:W-:Y:S02]  /*2d30*/  F2FP.F16.F32.PACK_AB R36, R49, R36 ;  /* 0x000000243124723e */ /* 0x000fe400000000ff */
[----:B------:R-:W2:Y:S01]  /*2d40*/  MUFU.EX2 R67, R67 ;  /* 0x0000004300437308 */ /* 0x000ea20000000800 */
[--C-:B-1----:R-:W-:Y:S01]  /*2d50*/  FFMA R2, R74, UR14, -R0.reuse ;  /* 0x0000000e4a027c23 */ /* 0x102fe20008000800 */
[----:B------:R-:W-:Y:S01]  /*2d60*/  ULDC UR14, c[0x0][0x604] ;  /* 0x00018100000e7ab9 */ /* 0x000fe20000000800 */
[----:B-----5:R-:W-:Y:S01]  /*2d70*/  @!P4 FMUL R62, R62, R62 ;  /* 0x0000003e3e3ec220 */ /* 0x020fe20000400000 */
[--C-:B------:R-:W-:Y:S01]  /*2d80*/  FFMA R71, R71, UR14, -R0.reuse ;  /* 0x0000000e47477c23 */ /* 0x100fe20008000800 */
[----:B------:R-:W-:Y:S01]  /*2d90*/  ULDC UR14, c[0x0][0x604] ;  /* 0x00018100000e7ab9 */ /* 0x000fe20000000800 */
[----:B------:R-:W-:Y:S01]  /*2da0*/  FSETP.GEU.AND P4, PT, R2, -126, PT ;  /* 0xc2fc00000200780b */ /* 0x000fe20003f8e000 */
[--C-:B------:R-:W-:Y:S01]  /*2db0*/  FFMA R75, R75, UR14, -R0.reuse ;  /* 0x0000000e4b4b7c23 */ /* 0x100fe20008000800 */
[----:B------:R-:W-:Y:S01]  /*2dc0*/  ULDC UR14, c[0x0][0x604] ;  /* 0x00018100000e7ab9 */ /* 0x000fe20000000800 */
[----:B----4-:R-:W-:Y:S01]  /*2dd0*/  @!P3 FMUL R66, R66, R66 ;  /* 0x000000424242b220 */ /* 0x010fe20000400000 */
[--C-:B------:R-:W-:Y:S01]  /*2de0*/  FFMA R82, R82, UR14, -R0.reuse ;  /* 0x0000000e52527c23 */ /* 0x100fe20008000800 */
[----:B------:R-:W-:Y:S01]  /*2df0*/  ULDC UR14, c[0x0][0x604] ;  /* 0x00018100000e7ab9 */ /* 0x000fe20000000800 */
[----:B------:R-:W-:Y:S01]  /*2e00*/  FSETP.GEU.AND P2, PT, R75, -126, PT ;  /* 0xc2fc00004b00780b */ /* 0x000fe20003f4e000 */
[--C-:B------:R-:W-:Y:S01]  /*2e10*/  FFMA R83, R83, UR14, -R0.reuse ;  /* 0x0000000e53537c23 */ /* 0x100fe20008000800 */
[----:B------:R-:W-:Y:S01]  /*2e20*/  ULDC UR14, c[0x0][0x604] ;  /* 0x00018100000e7ab9 */ /* 0x000fe20000000800 */
[----:B------:R-:W-:Y:S01]  /*2e30*/  FSETP.GEU.AND P6, PT, R82, -126, PT ;  /* 0xc2fc00005200780b */ /* 0x000fe20003fce000 */
[--C-:B------:R-:W-:Y:S01]  /*2e40*/  FFMA R78, R78, UR14, -R0.reuse ;  /* 0x0000000e4e4e7c23 */ /* 0x100fe20008000800 */
[----:B--2---:R-:W-:Y:S01]  /*2e50*/  @!P5 FMUL R67, R67, R67 ;  /* 0x000000434343d220 */ /* 0x004fe20000400000 */
[----:B------:R-:W-:Y:S01]  /*2e60*/  FSETP.GEU.AND P5, PT, R83, -126, PT ;  /* 0xc2fc00005300780b */ /* 0x000fe20003fae000 */
[----:B------:R-:W-:Y:S01]  /*2e70*/  @!P4 FMUL R2, R2, 0.5 ;  /* 0x3f0000000202c820 */ /* 0x000fe20000400000 */
[----:B------:R-:W-:Y:S01]  /*2e80*/  ULDC UR14, c[0x0][0x604] ;  /* 0x00018100000e7ab9 */ /* 0x000fe20000000800 */
[----:B------:R-:W-:Y:S01]  /*2e90*/  FSETP.GEU.AND P3, PT, R71, -126, PT ;  /* 0xc2fc00004700780b */ /* 0x000fe20003f6e000 */
[--C-:B------:R-:W-:Y:S01]  /*2ea0*/  FFMA R79, R79, UR14, -R0.reuse ;  /* 0x0000000e4f4f7c23 */ /* 0x100fe20008000800 */
[----:B------:R1:W2:Y:S01]  /*2eb0*/  MUFU.EX2 R80, R2 ;  /* 0x0000000200507308 */ /* 0x0002a20000000800 */
[----:B------:R-:W-:Y:S01]  /*2ec0*/  ULDC UR14, c[0x0][0x604] ;  /* 0x00018100000e7ab9 */ /* 0x000fe20000000800 */
[----:B------:R-:W-:Y:S01]  /*2ed0*/  @!P2 FMUL R75, R75, 0.5 ;  /* 0x3f0000004b4ba820 */ /* 0x000fe20000400000 */
[--C-:B------:R-:W-:Y:S01]  /*2ee0*/  FFMA R86, R86, UR14, -R0.reuse ;  /* 0x0000000e56567c23 */ /* 0x100fe20008000800 */
[----:B------:R-:W-:Y:S01]  /*2ef0*/  FFMA R0, R87, UR15, -R0 ;  /* 0x0000000f57007c23 */ /* 0x000fe20008000800 */
[----:B------:R-:W-:Y:S01]  /*2f00*/  @!P6 FMUL R82, R82, 0.5 ;  /* 0x3f0000005252e820 */ /* 0x000fe20000400000 */
[----:B------:R-:W-:Y:S01]  /*2f10*/  FADD R61, R30, R61 ;  /* 0x0000003d1e3d7221 */ /* 0x000fe20000000000 */
[----:B------:R-:W-:Y:S01]  /*2f20*/  FADD R30, R27, R62 ;  /* 0x0000003e1b1e7221 */ /* 0x000fe20000000000 */
[----:B------:R-:W-:Y:S01]  /*2f30*/  @!P5 FMUL R83, R83, 0.5 ;  /* 0x3f0000005353d820 */ /* 0x000fe20000400000 */
[----:B------:R-:W3:Y:S01]  /*2f40*/  MUFU.EX2 R75, R75 ;  /* 0x0000004b004b7308 */ /* 0x000ee20000000800 */
[----:B-1----:R-:W-:Y:S01]  /*2f50*/  FADD R2, R24, R19 ;  /* 0x0000001318027221 */ /* 0x002fe20000000000 */
[----:B------:R-:W-:Y:S01]  /*2f60*/  @!P3 FMUL R71, R71, 0.5 ;  /* 0x3f0000004747b820 */ /* 0x000fe20000400000 */
[----:B------:R-:W-:Y:S01]  /*2f70*/  FADD R50, R60, R67 ;  /* 0x000000433c327221 */ /* 0x000fe20000000000 */
[C---:B------:R-:W-:Y:S01]  /*2f80*/  F2FP.F16.F32.PACK_AB R24, R7.reuse, R24 ;  /* 0x000000180718723e */ /* 0x040fe200000000ff */
[----:B------:R-:W-:Y:S01]  /*2f90*/  FADD R34, R2, R55 ;  /* 0x0000003702227221 */ /* 0x000fe20000000000 */
[----:B------:R-:W-:Y:S01]  /*2fa0*/  FADD R2, R7, R40 ;  /* 0x0000002807027221 */ /* 0x000fe20000000000 */
[----:B------:R-:W-:Y:S01]  /*2fb0*/  FADD R55, R15, R48 ;  /* 0x000000300f377221 */ /* 0x000fe20000000000 */
[----:B------:R-:W1:Y:S01]  /*2fc0*/  MUFU.EX2 R82, R82 ;  /* 0x0000005200527308 */ /* 0x000e620000000800 */
[----:B--2---:R-:W-:Y:S01]  /*2fd0*/  @!P4 FMUL R80, R80, R80 ;  /* 0x000000505050c220 */ /* 0x004fe20000400000 */
[----:B------:R-:W-:Y:S01]  /*2fe0*/  FSETP.GEU.AND P4, PT, R78, -126, PT ;  /* 0xc2fc00004e00780b */ /* 0x000fe20003f8e000 */
[----:B------:R-:W-:Y:S01]  /*2ff0*/  FADD R38, R2, R55 ;  /* 0x0000003702267221 */ /* 0x000fe20000000000 */
[----:B------:R-:W-:Y:S01]  /*3000*/  FADD R55, R17, R16 ;  /* 0x0000001011377221 */ /* 0x000fe20000000000 */
[----:B------:R-:W-:Y:S01]  /*3010*/  FADD R2, R9, R12 ;  /* 0x0000000c09027221 */ /* 0x000fe20000000000 */
[----:B------:R-:W-:Y:S01]  /*3020*/  FADD R73, R43, R80 ;  /* 0x000000502b497221 */ /* 0x000fe20000000000 */
[----:B------:R-:W-:Y:S01]  /*3030*/  FADD R38, R38, R69 ;  /* 0x0000004526267221 */ /* 0x000fe20000000000 */
[----:B------:R-:W2:Y:S01]  /*3040*/  MUFU.EX2 R83, R83 ;  /* 0x0000005300537308 */ /* 0x000ea20000000800 */
[----:B---3--:R-:W-:Y:S01]  /*3050*/  @!P2 FMUL R75, R75, R75 ;  /* 0x0000004b4b4ba220 */ /* 0x008fe20000400000 */
[----:B------:R-:W-:Y:S01]  /*3060*/  FSETP.GEU.AND P2, PT, R79, -126, PT ;  /* 0xc2fc00004f00780b */ /* 0x000fe20003f4e000 */
[----:B------:R-:W-:Y:S01]  /*3070*/  FADD R2, R2, R55 ;  /* 0x0000003702027221 */ /* 0x000fe20000000000 */
[----:B------:R-:W-:Y:S01]  /*3080*/  F2FP.F16.F32.PACK_AB R48, R48, R29 ;  /* 0x0000001d3030723e */ /* 0x000fe200000000ff */
[----:B------:R-:W-:Y:S01]  /*3090*/  FADD R77, R68, R75 ;  /* 0x0000004b444d7221 */ /* 0x000fe20000000000 */
[----:B------:R-:W-:Y:S01]  /*30a0*/  F2FP.F16.F32.PACK_AB R29, R60, R35 ;  /* 0x000000233c1d723e */ /* 0x000fe200000000ff */
[----:B------:R-:W-:Y:S01]  /*30b0*/  @!P4 FMUL R78, R78, 0.5 ;  /* 0x3f0000004e4ec820 */ /* 0x000fe20000400000 */
[----:B------:R3:W4:Y:S01]  /*30c0*/  MUFU.EX2 R74, R26 ;  /* 0x0000001a004a7308 */ /* 0x0007220000000800 */
[----:B-1----:R-:W-:Y:S01]  /*30d0*/  @!P6 FMUL R82, R82, R82 ;  /* 0x000000525252e220 */ /* 0x002fe20000400000 */
[----:B------:R-:W-:Y:S01]  /*30e0*/  FSETP.GEU.AND P6, PT, R86, -126, PT ;  /* 0xc2fc00005600780b */ /* 0x000fe20003fce000 */
[----:B------:R-:W-:Y:S01]  /*30f0*/  FADD R84, R30, R77 ;  /* 0x0000004d1e547221 */ /* 0x000fe20000000000 */
[----:B------:R-:W-:Y:S01]  /*3100*/  FADD R61, R2, R61 ;  /* 0x0000003d023d7221 */ /* 0x000fe20000000000 */
[----:B------:R-:W-:Y:S01]  /*3110*/  FADD R81, R51, R82 ;  /* 0x0000005233517221 */ /* 0x000fe20000000000 */
[----:B------:R-:W-:Y:S01]  /*3120*/  F2FP.F16.F32.PACK_AB R35, R72, R45 ;  /* 0x0000002d4823723e */ /* 0x000fe200000000ff */
[----:B------:R-:W-:Y:S01]  /*3130*/  @!P2 FMUL R79, R79, 0.5 ;  /* 0x3f0000004f4fa820 */ /* 0x000fe20000400000 */
[----:B------:R-:W1:Y:S01]  /*3140*/  MUFU.EX2 R71, R71 ;  /* 0x0000004700477308 */ /* 0x000e620000000800 */
[----:B--2---:R-:W-:Y:S01]  /*3150*/  @!P5 FMUL R83, R83, R83 ;  /* 0x000000535353d220 */ /* 0x004fe20000400000 */
[----:B------:R-:W-:Y:S01]  /*3160*/  FSETP.GEU.AND P5, PT, R0, -126, PT ;  /* 0xc2fc00000000780b */ /* 0x000fe20003fae000 */
[----:B---3--:R-:W-:Y:S01]  /*3170*/  FADD R26, R28, R23 ;  /* 0x000000171c1a7221 */ /* 0x008fe20000000000 */
[----:B------:R-:W-:Y:S01]  /*3180*/  FADD R87, R46, R81 ;  /* 0x000000512e577221 */ /* 0x000fe20000000000 */
[----:B------:R-:W-:Y:S01]  /*3190*/  FADD R85, R76, R83 ;  /* 0x000000534c557221 */ /* 0x000fe20000000000 */
[----:B------:R-:W-:Y:S01]  /*31a0*/  FADD R61, R38, R61 ;  /* 0x0000003d263d7221 */ /* 0x000fe20000000000 */
[----:B------:R-:W-:Y:S01]  /*31b0*/  @!P6 FMUL R86, R86, 0.5 ;  /* 0x3f0000005656e820 */ /* 0x000fe20000400000 */
[----:B------:R-:W2:Y:S01]  /*31c0*/  MUFU.EX2 R78, R78 ;  /* 0x0000004e004e7308 */ /* 0x000ea20000000800 */
[----:B------:R-:W-:Y:S01]  /*31d0*/  FADD R65, R26, R59 ;  /* 0x0000003b1a417221 */ /* 0x000fe20000000000 */
[----:B------:R-:W-:Y:S01]  /*31e0*/  FADD R26, R6, R21 ;  /* 0x00000015061a7221 */ /* 0x000fe20000000000 */
[----:B------:R-:W-:Y:S01]  /*31f0*/  FADD R59, R10, R33 ;  /* 0x000000210a3b7221 */ /* 0x000fe20000000000 */
[----:B----4-:R-:W-:Y:S01]  /*3200*/  @!P1 FMUL R74, R74, R74 ;  /* 0x0000004a4a4a9220 */ /* 0x010fe20000400000 */
[----:B------:R-:W-:Y:S01]  /*3210*/  FADD R89, R50, R85 ;  /* 0x0000005532597221 */ /* 0x000fe20000000000 */
[----:B------:R-:W-:Y:S01]  /*3220*/  FADD R34, R34, R65 ;  /* 0x0000004122227221 */ /* 0x000fe20000000000 */
[----:B------:R-:W-:Y:S01]  /*3230*/  @!P5 FMUL R0, R0, 0.5 ;  /* 0x3f0000000000d820 */ /* 0x000fe20000400000 */
[----:B------:R-:W3:Y:S01]  /*3240*/  MUFU.EX2 R79, R79 ;  /* 0x0000004f004f7308 */ /* 0x000ee20000000800 */
[----:B------:R-:W-:Y:S01]  /*3250*/  FADD R42, R26, R59 ;  /* 0x0000003b1a2a7221 */ /* 0x000fe20000000000 */
[----:B------:R-:W-:Y:S01]  /*3260*/  FADD R26, R8, R25 ;  /* 0x00000019081a7221 */ /* 0x000fe20000000000 */
[----:B------:R-:W-:Y:S01]  /*3270*/  FADD R59, R52, R41 ;  /* 0x00000029343b7221 */ /* 0x000fe20000000000 */
[----:B-1----:R-:W-:Y:S01]  /*3280*/  @!P3 FMUL R71, R71, R71 ;  /* 0x000000474747b220 */ /* 0x002fe20000400000 */
[----:B------:R-:W-:Y:S01]  /*3290*/  FADD R30, R39, R74 ;  /* 0x0000004a271e7221 */ /* 0x000fe20000000000 */
[----:B------:R-:W-:Y:S01]  /*32a0*/  FADD R84, R84, R89 ;  /* 0x0000005954547221 */ /* 0x000fe20000000000 */
[----:B------:R-:W-:Y:S01]  /*32b0*/  FADD R59, R26, R59 ;  /* 0x0000003b1a3b7221 */ /* 0x000fe20000000000 */
[----:B------:R-:W1:Y:S01]  /*32c0*/  MUFU.EX2 R86, R86 ;  /* 0x0000005600567308 */ /* 0x000e620000000800 */
[----:B------:R-:W-:Y:S01]  /*32d0*/  FADD R26, R22, R57 ;  /* 0x00000039161a7221 */ /* 0x000fe20000000000 */
[----:B--2---:R-:W-:Y:S01]  /*32e0*/  @!P4 FMUL R78, R78, R78 ;  /* 0x0000004e4e4ec220 */ /* 0x004fe20000400000 */
[----:B------:R-:W-:Y:S01]  /*32f0*/  FADD R46, R64, R71 ;  /* 0x00000047402e7221 */ /* 0x000fe20000000000 */
[----:B------:R-:W-:Y:S01]  /*3300*/  FADD R59, R42, R59 ;  /* 0x0000003b2a3b7221 */ /* 0x000fe20000000000 */
[----:B------:R-:W-:Y:S01]  /*3310*/  FADD R54, R26, R73 ;  /* 0x000000491a367221 */ /* 0x000fe20000000000 */
[----:B------:R-:W-:Y:S01]  /*3320*/  FADD R73, R45, R78 ;  /* 0x0000004e2d497221 */ /* 0x000fe20000000000 */
[----:B------:R-:W-:Y:S01]  /*3330*/  FADD R26, R56, R63 ;  /* 0x0000003f381a7221 */ /* 0x000fe20000000000 */
[----:B------:R2:W4:Y:S01]  /*3340*/  MUFU.EX2 R55, R0 ;  /* 0x0000000000377308 */ /* 0x0005220000000800 */
[----:B---3--:R-:W-:Y:S01]  /*3350*/  @!P2 FMUL R79, R79, R79 ;  /* 0x0000004f4f4fa220 */ /* 0x008fe20000400000 */
[----:B------:R-:W-:Y:S01]  /*3360*/  FADD R54, R54, R87 ;  /* 0x0000005736367221 */ /* 0x000fe20000000000 */
[----:B------:R-:W-:Y:S01]  /*3370*/  FADD R34, R34, R59 ;  /* 0x0000003b22227221 */ /* 0x000fe20000000000 */
[----:B------:R-:W-:Y:S01]  /*3380*/  F2FP.F16.F32.PACK_AB R38, R53, R52 ;  /* 0x000000343526723e */ /* 0x000fe200000000ff */
[----:B------:R-:W-:Y:S01]  /*3390*/  FADD R77, R72, R79 ;  /* 0x0000004f484d7221 */ /* 0x000fe20000000000 */
[----:B------:R-:W-:Y:S01]  /*33a0*/  F2FP.F16.F32.PACK_AB R50, R16, R33 ;  /* 0x000000211032723e */ /* 0x000fe200000000ff */
[----:B------:R-:W-:Y:S01]  /*33b0*/  FADD R2, R34, R61 ;  /* 0x0000003d22027221 */ /* 0x000fe20000000000 */
[----:B------:R-:W-:Y:S01]  /*33c0*/  F2FP.F16.F32.PACK_AB R52, R18, R37 ;  /* 0x000000251234723e */ /* 0x000fe200000000ff */
[----:B-1----:R-:W-:Y:S01]  /*33d0*/  @!P6 FMUL R86, R86, R86 ;  /* 0x000000565656e220 */ /* 0x002fe20000400000 */
[----:B--2---:R-:W-:Y:S01]  /*33e0*/  FADD R0, R31, R66 ;  /* 0x000000421f007221 */ /* 0x004fe20000000000 */
[----:B------:R-:W-:Y:S01]  /*33f0*/  FADD R26, R26, R77 ;  /* 0x0000004d1a1a7221 */ /* 0x000fe20000000000 */
[----:B------:R-:W-:Y:S01]  /*3400*/  F2FP.F16.F32.PACK_AB R33, R68, R43 ;  /* 0x0000002b4421723e */ /* 0x000fe200000000ff */
[----:B------:R-:W-:Y:S01]  /*3410*/  FADD R81, R47, R86 ;  /* 0x000000562f517221 */ /* 0x000fe20000000000 */
[----:B------:R-:W-:Y:S01]  /*3420*/  FADD R0, R0, R73 ;  /* 0x0000004900007221 */ /* 0x000fe20000000000 */
[----:B------:R-:W-:Y:S01]  /*3430*/  F2FP.F16.F32.PACK_AB R37, R76, R51 ;  /* 0x000000334c25723e */ /* 0x000fe200000000ff */
[----:B----4-:R-:W-:Y:S01]  /*3440*/  @!P5 FMUL R55, R55, R55 ;  /* 0x000000373737d220 */ /* 0x010fe20000400000 */
[----:B------:R-:W-:Y:S01]  /*3450*/  FADD R81, R30, R81 ;  /* 0x000000511e517221 */ /* 0x000fe20000000000 */
[----:B------:R-:W-:-:S02]  /*3460*/  F2FP.F16.F32.PACK_AB R28, R11, R28 ;  /* 0x0000001c0b1c723e */ /* 0x000fc400000000ff */
[----:B------:R-:W-:Y:S01]  /*3470*/  FADD R85, R58, R55 ;  /* 0x000000373a557221 */ /* 0x000fe20000000000 */
[----:B------:R-:W-:Y:S01]  /*3480*/  FADD R81, R0, R81 ;  /* 0x0000005100517221 */ /* 0x000fe20000000000 */
[----:B------:R-:W-:Y:S02]  /*3490*/  MOV R0, UR10 ;  /* 0x0000000a00007c02 */ /* 0x000fe40008000f00 */
[----:B------:R-:W-:Y:S01]  /*34a0*/  FADD R85, R46, R85 ;  /* 0x000000552e557221 */ /* 0x000fe20000000000 */
[----:B------:R-:W-:Y:S01]  /*34b0*/  FADD R54, R54, R81 ;  /* 0x0000005136367221 */ /* 0x000fe20000000000 */
[----:B------:R-:W-:Y:S01]  /*34c0*/  F2FP.F16.F32.PACK_AB R46, R14, R25 ;  /* 0x000000190e2e723e */ /* 0x000fe200000000ff */
[----:B------:R1:W-:Y:S01]  /*34d0*/  SYNCS.ARRIVE.TRANS64.A1T0 RZ, [R0+UR11], RZ ;  /* 0x000000ff00ff79a7 */ /* 0x0003e2000810000b */
[----:B------:R-:W-:Y:S01]  /*34e0*/  FADD R85, R26, R85 ;  /* 0x000000551a557221 */ /* 0x000fe20000000000 */
[----:B------:R-:W-:Y:S02]  /*34f0*/  F2FP.F16.F32.PACK_AB R25, R27, R22 ;  /* 0x000000161b19723e */ /* 0x000fe400000000ff */
[----:B------:R-:W-:Y:S01]  /*3500*/  F2FP.F16.F32.PACK_AB R27, R56, R31 ;  /* 0x0000001f381b723e */ /* 0x000fe200000000ff */
[----:B------:R-:W-:Y:S01]  /*3510*/  FADD R85, R84, R85 ;  /* 0x0000005554557221 */ /* 0x000fe20000000000 */
[----:B------:R-:W-:-:S02]  /*3520*/  F2FP.F16.F32.PACK_AB R31, R64, R39 ;  /* 0x00000027401f723e */ /* 0x000fc400000000ff */
[----:B------:R-:W-:Y:S01]  /*3530*/  F2FP.F16.F32.PACK_AB R39, R58, R47 ;  /* 0x0000002f3a27723e */ /* 0x000fe200000000ff */
[----:B-1----:R-:W-:Y:S01]  /*3540*/  FADD R0, R54, R85 ;  /* 0x0000005536007221 */ /* 0x002fe20000000000 */
[----:B------:R-:W-:Y:S02]  /*3550*/  F2FP.F16.F32.PACK_AB R54, R20, R41 ;  /* 0x000000291436723e */ /* 0x000fe400000000ff */
[----:B------:R-:W-:Y:S02]  /*3560*/  F2FP.F16.F32.PACK_AB R26, R9, R6 ;  /* 0x00000006091a723e */ /* 0x000fe400000000ff */
[----:B------:R-:W-:Y:S02]  /*3570*/  F2FP.F16.F32.PACK_AB R30, R13, R8 ;  /* 0x000000080d1e723e */ /* 0x000fe400000000ff */
[----:B------:R-:W-:Y:S02]  /*3580*/  F2FP.F16.F32.PACK_AB R34, R17, R10 ;  /* 0x0000000a1122723e */ /* 0x000fe400000000ff */
[----:B------:R-:W-:-:S02]  /*3590*/  F2FP.F16.F32.PACK_AB R40, R40, R19 ;  /* 0x000000132828723e */ /* 0x000fc400000000ff */
[----:B------:R-:W-:Y:S02]  /*35a0*/  F2FP.F16.F32.PACK_AB R42, R12, R21 ;  /* 0x000000150c2a723e */ /* 0x000fe400000000ff */
[----:B------:R-:W-:Y:S02]  /*35b0*/  F2FP.F16.F32.PACK_AB R41, R62, R57 ;  /* 0x000000393e29723e */ /* 0x000fe400000000ff */
[----:B------:R-:W-:Y:S02]  /*35c0*/  F2FP.F16.F32.PACK_AB R43, R63, R66 ;  /* 0x000000423f2b723e */ /* 0x000fe400000000ff */
[----:B------:R-:W-:Y:S02]  /*35d0*/  F2FP.F16.F32.PACK_AB R45, R67, R70 ;  /* 0x00000046432d723e */ /* 0x000fe400000000ff */
[----:B------:R-:W-:Y:S02]  /*35e0*/  F2FP.F16.F32.PACK_AB R47, R71, R74 ;  /* 0x0000004a472f723e */ /* 0x000fe400000000ff */
[----:B------:R-:W-:-:S02]  /*35f0*/  F2FP.F16.F32.PACK_AB R49, R75, R80 ;  /* 0x000000504b31723e */ /* 0x000fc400000000ff */
[----:B------:R-:W-:Y:S02]  /*3600*/  F2FP.F16.F32.PACK_AB R51, R79, R78 ;  /* 0x0000004e4f33723e */ /* 0x000fe400000000ff */
[----:B------:R-:W-:Y:S01]  /*3610*/  F2FP.F16.F32.PACK_AB R53, R83, R82 ;  /* 0x000000525335723e */ /* 0x000fe200000000ff */
[----:B------:R-:W-:Y:S06]  /*3620*/  @!P0 BRA `(.L_x_19) ;  /* 0x0000000000048947 */ /* 0x000fec0003800000 */
[----:B------:R-:W-:Y:S01]  /*3630*/  BPT.TRAP 0x1 ;  /* 0x000000040000795c */ /* 0x000fe20000300000 */
.L_x_19:
[----:B------:R-:W1:Y:S02]  /*3640*/  SYNCS.PHASECHK.TRANS64.TRYWAIT P1, [UR36+0x3c008], R5 ;  /* 0x03c00805ff0075a7 */ /* 0x000e640008020164 */
[----:B-1----:R-:W-:Y:S05]  /*3650*/  @!P1 BRA `(.L_x_20) ;  /* 0x00000080004c9947 */ /* 0x002fea0003800000 */
.L_x_98:
[----:B------:R-:W-:Y:S01]  /*3660*/  UIADD3 UR10, UR5, 0xa00, URZ ;  /* 0x00000a00050a7890 */ /* 0x000fe2000fffe03f */
[----:B------:R-:W-:Y:S01]  /*3670*/  WARPGROUP.ARRIVE ;  /* 0x00000000000079c5 */ /* 0x000fe20000000000 */
[----:B------:R-:W-:Y:S01]  /*3680*/  UMOV UR11, 0x80000020 ;  /* 0x80000020000b7882 */ /* 0x000fe20000000000 */
[----:B------:R-:W-:Y:S01]  /*3690*/  UIADD3 UR14, UR5, 0xc00, URZ ;  /* 0x00000c00050e7890 */ /* 0x000fe2000fffe03f */
[----:B------:R-:W-:Y:S01]  /*36a0*/  F2FP.F16.F32.PACK_AB R55, R55, R86 ;  /* 0x000000563737723e */ /* 0x000fe200000000ff */
[----:B------:R-:W-:Y:S01]  /*36b0*/  UMOV UR15, 0x80000020 ;  /* 0x80000020000f7882 */ /* 0x000fe20000000000 */
[----:B------:R-:W-:Y:S01]  /*36c0*/  UIADD3 UR18, UR5, 0xe00, URZ ;  /* 0x00000e0005127890 */ /* 0x000fe2000fffe03f */
[----:B------:R-:W-:Y:S02]  /*36d0*/  UMOV UR19, 0x80000020 ;  /* 0x8000002000137882 */ /* 0x000fe40000000000 */
[----:B------:R-:W-:Y:S01]  /*36e0*/  HGMMA.64x32x16.F32 R152, R24, gdesc[UR8].tnspB, RZ, !UPT, gsb0 ;  /* 0x4060000818987df0 */ /* 0x000fe2000c0008ff */
[----:B------:R-:W-:Y:S01]  /*36f0*/  UIADD3 UR22, UR5, 0x1000, URZ ;  /* 0x0000100005167890 */ /* 0x000fe2000fffe03f */
[----:B------:R-:W-:Y:S01]  /*3700*/  UMOV UR23, 0x80000020 ;  /* 0x8000002000177882 */ /* 0x000fe20000000000 */
[----:B------:R-:W-:Y:S01]  /*3710*/  UIADD3 UR10, UR5, 0x1200, URZ ;  /* 0x00001200050a7890 */ /* 0x000fe2000fffe03f */
[----:B------:R-:W-:Y:S01]  /*3720*/  UMOV UR11, 0x80000020 ;  /* 0x80000020000b7882 */ /* 0x000fe20000000000 */
[----:B------:R-:W-:-:S02]  /*3730*/  WARPGROUP.DEPBAR.LE gsb0, 0x0 ;  /* 0x00008000000079c5 */ /* 0x000fc40000010000 */
[----:B------:R-:W-:-:S06]  /*3740*/  WARPGROUP.ARRIVE ;  /* 0x00000000000079c5 */ /* 0x000fcc0000000000 */
[----:B------:R-:W-:Y:S01]  /*3750*/  HGMMA.64x32x16.F32 R136, R24, gdesc[UR12].tnspB, RZ, !UPT, gsb0 ;  /* 0x4060000c18887df0 */ /* 0x000fe2000c0008ff */
[----:B------:R-:W-:Y:S01]  /*3760*/  UIADD3 UR14, UR5, 0xc40, URZ ;  /* 0x00000c40050e7890 */ /* 0x000fe2000fffe03f */
[----:B------:R-:W-:Y:S01]  /*3770*/  UMOV UR15, 0x80000020 ;  /* 0x80000020000f7882 */ /* 0x000fe20000000000 */
[----:B------:R-:W-:Y:S02]  /*3780*/  WARPGROUP.DEPBAR.LE gsb0, 0x0 ;  /* 0x00008000000079c5 */ /* 0x000fe40000010000 */
        /* <DEDUP_REMOVED lines=16> */
[----:B------:R-:W-:Y:S01]  /*3890*/  HGMMA.64x32x16.F32 R152, R28, gdesc[UR8].tnspB, R152, gsb0 ;  /* 0x406000081c987df0 */ /* 0x000fe20008000898 */
        /* <DEDUP_REMOVED lines=154> */
[----:B------:R-:W-:Y:S03]  /*4240*/  HGMMA.64x32x16.F32 R136, R52, gdesc[UR12].tnspB, R136, gsb0 ;  /* 0x4060000c34887df0 */ /* 0x000fe60008000888 */
        /* <DEDUP_REMOVED lines=10> */
[----:B------:R-:W-:Y:S05]  /*42f0*/  @!P0 BRA `(.L_x_21) ;  /* 0x0000000000048947 */ /* 0x000fea0003800000 */
[----:B------:R-:W-:Y:S01]  /*4300*/  BPT.TRAP 0x1 ;  /* 0x000000040000795c */ /* 0x000fe20000300000 */
.L_x_21:
[----:B------:R-:W-:Y:S02]  /*4310*/  UISETP.GT.U32.AND UP0, UPT, UR4, 0x1, UPT ;  /* 0x000000010400788c */ /* 0x000fe4000bf04070 */
[----:B------:R-:W-:-:S04]  /*4320*/  UIADD3 UR10, UR36, 0x3c028, URZ ;  /* 0x0003c028240a7890 */ /* 0x000fc8000fffe03f */
[----:B------:R-:W-:Y:S01]  /*4330*/  PLOP3.LUT P1, PT, PT, PT, UP0, 0x80, 0x0 ;  /* 0x000000000000781c */ /* 0x000fe20003f2f008 */
[----:B------:R-:W-:-:S09]  /*4340*/  UPRMT UR10, URZ, 0x654, UR10 ;  /* 0x000006543f0a7896 */ /* 0x000fd2000800000a */
[----:B------:R-:W-:Y:S03]  /*4350*/  SYNCS.ARRIVE.TRANS64.RED.A1T0 RZ, [UR10], RZ ;  /* 0x000000ffffff79a7 */ /* 0x000fe6000810040a */
[----:B------:R-:W-:Y:S05]  /*4360*/  @P1 BRA `(.L_x_22) ;  /* 0x0000000000041947 */ /* 0x000fea0003800000 */
[----:B------:R-:W-:Y:S01]  /*4370*/  BPT.TRAP 0x1 ;  /* 0x000000040000795c */ /* 0x000fe20000300000 */
.L_x_22:
[----:B-1----:R-:W1:Y:S02]  /*4380*/  LDC R5, c[0x0][0x28c] ;  /* 0x0000a300ff057b82 */ /* 0x002e640000000800 */
[----:B-1----:R-:W-:-:S13]  /*4390*/  ISETP.GE.AND P2, PT, R5, 0x81, PT ;  /* 0x000000810500780c */ /* 0x002fda0003f46270 */
[----:B------:R-:W-:Y:S05]  /*43a0*/  @!P2 BRA `(.L_x_23) ;  /* 0x000000380010a947 */ /* 0x000fea0003800000 */
[----:B------:R-:W-:Y:S01]  /*43b0*/  IADD3 R5, R5, 0x7f, RZ ;  /* 0x0000007f05057810 */ /* 0x000fe20007ffe0ff */
[----:B------:R-:W-:Y:S01]  /*43c0*/  UMOV UR38, 0x2 ;  /* 0x0000000200267882 */ /* 0x000fe20000000000 */
[----:B------:R-:W-:Y:S01]  /*43d0*/  MOV R7, R3 ;  /* 0x0000000300077202 */ /* 0x000fe20000000f00 */
[----:B------:R-:W-:Y:S01]  /*43e0*/  UMOV UR4, 0x1 ;  /* 0x0000000100047882 */ /* 0x000fe20000000000 */
[----:B------:R-:W-:Y:S01]  /*43f0*/  SHF.R.S32.HI R6, RZ, 0x1f, R5 ;  /* 0x0000001fff067819 */ /* 0x000fe20000011405 */
[----:B------:R-:W-:Y:S01]  /*4400*/  ULDC UR39, c[0x0][0x604] ;  /* 0x0001810000277ab9 */ /* 0x000fe20000000800 */
[----:B------:R-:W-:Y:S02]  /*4410*/  MOV R9, R4 ;  /* 0x0000000400097202 */ /* 0x000fe40000000f00 */
[----:B------:R-:W-:Y:S02]  /*4420*/  LEA.HI R5, R6, R5, RZ, 0x7 ;  /* 0x0000000506057211 */ /* 0x000fe400078f38ff */
[----:B------:R-:W-:-:S02]  /*4430*/  MOV R6, RZ ;  /* 0x000000ff00067202 */ /* 0x000fc40000000f00 */
[----:B------:R-:W-:-:S07]  /*4440*/  SHF.R.S32.HI R5, RZ, 0x7, R5 ;  /* 0x00000007ff057819 */ /* 0x000fce0000011405 */
.L_x_34:
[----:B------:R-:W-:-:S13]  /*4450*/  PLOP3.LUT P3, PT, PT, PT, UP1, 0x80, 0x0 ;  /* 0x000000000000781c */ /* 0x000fda0003f6f018 */
[----:B-1----:R-:W-:Y:S05]  /*4460*/  @!P3 BRA `(.L_x_24) ;  /* 0x000000000004b947 */ /* 0x002fea0003800000 */
[----:B------:R-:W-:Y:S01]  /*4470*/  BPT.TRAP 0x1 ;  /* 0x000000040000795c */ /* 0x000fe20000300000 */
.L_x_24:
[----:B------:R-:W-:Y:S01]  /*4480*/  ULEA UR10, UR38, UR36, 0x3 ;  /* 0x00000024260a7291 */ /* 0x000fe2000f8e183f */
[----:B------:R-:W-:-:S08]  /*4490*/  SHF.L.U32 R3, R6, 0x1f, RZ ;  /* 0x0000001f06037819 */ /* 0x000fd000000006ff */
[----:B------:R-:W1:Y:S02]  /*44a0*/  SYNCS.PHASECHK.TRANS64.TRYWAIT P2, [UR10+0x3c000], R3 ;  /* 0x03c00003ff0075a7 */ /* 0x000e64000804014a */
[----:B-1----:R-:W-:Y:S05]  /*44b0*/  @!P2 BRA `(.L_x_25) ;  /* 0x0000007000cca947 */ /* 0x002fea0003800000 */
.L_x_99:
[----:B------:R-:W-:Y:S01]  /*44c0*/  UIMAD UR10, UR38, 0xa00, UR6 ;  /* 0x00000a00260a78a4 */ /* 0x000fe2000f8e0206 */
[----:B------:R-:W-:Y:S01]  /*44d0*/  WARPGROUP.ARRIVE ;  /* 0x00000000000079c5 */ /* 0x000fe20000000000 */
[----:B------:R-:W-:Y:S01]  /*44e0*/  UMOV UR11, 0x80000020 ;  /* 0x80000020000b7882 */ /* 0x000fe20000000000 */
[----:B------:R-:W-:Y:S01]  /*44f0*/  UMOV UR15, 0x80000020 ;  /* 0x80000020000f7882 */ /* 0x000fe20000000000 */
[----:B------:R-:W-:Y:S02]  /*4500*/  UIADD3 UR14, UR10, 0x2, URZ ;  /* 0x000000020a0e7890 */ /* 0x000fe4000fffe03f */
[----:B------:R-:W-:Y:S01]  /*4510*/  UIADD3 UR18, UR10, 0x200, URZ ;  /* 0x000002000a127890 */ /* 0x000fe2000fffe03f */
[----:B------:R-:W-:Y:S02]  /*4520*/  UMOV UR19, 0x80000020 ;  /* 0x8000002000137882 */ /* 0x000fe40000000000 */
[----:B------:R-:W-:Y:S01]  /*4530*/  HGMMA.64x128x16.F32 R24, gdesc[UR8], RZ, !UPT, gsb0 ;  /* 0x01e00000081879f0 */ /* 0x000fe2000c0008ff */
[----:B------:R-:W-:Y:S01]  /*4540*/  UIADD3 UR22, UR10, 0x202, URZ ;  /* 0x000002020a167890 */ /* 0x000fe2000fffe03f */
[----:B------:R-:W-:Y:S01]  /*4550*/  UMOV UR23, 0x80000020 ;  /* 0x8000002000177882 */ /* 0x000fe20000000000 */
        /* <DEDUP_REMOVED lines=12> */
[----:B------:R-:W-:-:S04]  /*4620*/  UIADD3 UR10, UR38, 0x1, URZ ;  /* 0x00000001260a7890 */ /* 0x000fc8000fffe03f */
[----:B------:R-:W-:-:S04]  /*4630*/  UISETP.NE.AND UP0, UPT, UR10, 0x5, UPT ;  /* 0x000000050a00788c */ /* 0x000fc8000bf05270 */
[----:B------:R-:W-:Y:S02]  /*4640*/  USEL UR11, URZ, 0x1, UP0 ;  /* 0x000000013f0b7887 */ /* 0x000fe40008000000 */
[----:B------:R-:W-:-:S04]  /*4650*/  USEL UR10, UR10, URZ, UP0 ;  /* 0x0000003f0a0a7287 */ /* 0x000fc80008000000 */
[----:B------:R-:W-:Y:S01]  /*4660*/  LOP3.LUT R6, R6, UR11, RZ, 0x3c, !PT ;  /* 0x0000000b06067c12 */ /* 0x000fe2000f8e3cff */
[----:B------:R-:W-:Y:S02]  /*4670*/  WARPGROUP.DEPBAR.LE gsb0, 0x0 ;  /* 0x00008000000079c5 */ /* 0x000fe40000010000 */
[----:B------:R-:W-:-:S06]  /*4680*/  WARPGROUP.ARRIVE ;  /* 0x00000000000079c5 */ /* 0x000fcc0000000000 */
        /* <DEDUP_REMOVED lines=26> */
[----:B------:R-:W-:Y:S05]  /*4830*/  @!P3 BRA `(.L_x_26) ;  /* 0x000000000004b947 */ /* 0x000fea0003800000 */
[----:B------:R-:W-:Y:S01]  /*4840*/  BPT.TRAP 0x1 ;  /* 0x000000040000795c */ /* 0x000fe20000300000 */
.L_x_26:
[----:B-1----:R-:W-:Y:S01]  /*4850*/  FMNMX R4, R24, R7, !PT ;  /* 0x0000000718047209 */ /* 0x002fe20007800000 */
[----:B------:R-:W-:Y:S01]  /*4860*/  ULEA UR11, UR10, UR36, 0x3 ;  /* 0x000000240a0b7291 */ /* 0x000fe2000f8e183f */
[----:B------:R-:W-:Y:S02]  /*4870*/  FMNMX R12, R26, R9, !PT ;  /* 0x000000091a0c7209 */ /* 0x000fe40007800000 */
[----:B------:R-:W-:Y:S02]  /*4880*/  FMNMX R3, R25, R4, !PT ;  /* 0x0000000419037209 */ /* 0x000fe40007800000 */
[----:B------:R-:W-:Y:S02]  /*4890*/  FMNMX R11, R27, R12, !PT ;  /* 0x0000000c1b0b7209 */ /* 0x000fe40007800000 */
[----:B------:R-:W-:Y:S02]  /*48a0*/  FMNMX R4, R28, R3, !PT ;  /* 0x000000031c047209 */ /* 0x000fe40007800000 */
[----:B------:R-:W-:-:S02]  /*48b0*/  FMNMX R12, R30, R11, !PT ;  /* 0x0000000b1e0c7209 */ /* 0x000fc40007800000 */
[----:B------:R-:W-:Y:S02]  /*48c0*/  FMNMX R3, R29, R4, !PT ;  /* 0x000000041d037209 */ /* 0x000fe40007800000 */
[----:B------:R-:W-:Y:S02]  /*48d0*/  FMNMX R13, R31, R12, !PT ;  /* 0x0000000c1f0d7209 */ /* 0x000fe40007800000 */
        /* <DEDUP_REMOVED lines=27> */
[----:B------:R-:W-:-:S05]  /*4a90*/  FMNMX R4, R85, R4, !PT ;  /* 0x0000000455047209 */ /* 0x000fca0007800000 */
[----:B------:R-:W1:Y:S02]  /*4aa0*/  SHFL.BFLY PT, R3, R4, 0x1, 0x1f ;  /* 0x0c201f0004037f89 */ /* 0x000e6400000e0000 */
[----:B-1----:R-:W-:Y:S02]  /*4ab0*/  FMNMX R10, R4, R3, !PT ;  /* 0x00000003040a7209 */ /* 0x002fe40007800000 */
[----:B------:R-:W-:-:S03]  /*4ac0*/  FMNMX R4, R34, R13, !PT ;  /* 0x0000000d22047209 */ /* 0x000fc60007800000 */
[----:B------:R-:W1:Y:S01]  /*4ad0*/  SHFL.BFLY PT, R3, R10, 0x2, 0x1f ;  /* 0x0c401f000a037f89 */ /* 0x000e6200000e0000 */
[----:B------:R-:W-:-:S04]  /*4ae0*/  FMNMX R15, R35, R4, !PT ;  /* 0x00000004230f7209 */ /* 0x000fc80007800000 */
[----:B------:R-:W-:-:S04]  /*4af0*/  FMNMX R4, R38, R15, !PT ;  /* 0x0000000f26047209 */ /* 0x000fc80007800000 */
[----:B------:R-:W-:-:S04]  /*4b00*/  FMNMX R15, R39, R4, !PT ;  /* 0x00000004270f7209 */ /* 0x000fc80007800000 */
[----:B------:R-:W-:-:S04]  /*4b10*/  FMNMX R4, R42, R15, !PT ;  /* 0x0000000f2a047209 */ /* 0x000fc80007800000 */
[----:B------:R-:W-:-:S04]  /*4b20*/  FMNMX R17, R43, R4, !PT ;  /* 0x000000042b117209 */ /* 0x000fc80007800000 */
[----:B------:R-:W-:Y:S02]  /*4b30*/  FMNMX R4, R46, R17, !PT ;  /* 0x000000112e047209 */ /* 0x000fe40007800000 */
[----:B-1----:R-:W-:Y:S02]  /*4b40*/  FMNMX R3, R10, R3, !PT ;  /* 0x000000030a037209 */ /* 0x002fe40007800000 */
[----:B------:R-:W-:Y:S02]  /*4b50*/  FMNMX R19, R47, R4, !PT ;  /* 0x000000042f137209 */ /* 0x000fe40007800000 */
[C---:B------:R-:W-:Y:S02]  /*4b60*/  FSETP.NEU.AND P2, PT, R3.reuse, -INF , PT ;  /* 0xff8000000300780b */ /* 0x040fe40003f4d000 */
[----:B------:R-:W-:Y:S02]  /*4b70*/  FMNMX R4, R50, R19, !PT ;  /* 0x0000001332047209 */ /* 0x000fe40007800000 */
[----:B------:R-:W-:-:S02]  /*4b80*/  FSEL R8, R3, RZ, P2 ;  /* 0x000000ff03087208 */ /* 0x000fc40001000000 */
[----:B------:R-:W-:-:S03]  /*4b90*/  FMNMX R19, R51, R4, !PT ;  /* 0x0000000433137209 */ /* 0x000fc60007800000 */
[----:B------:R-:W-:Y:S01]  /*4ba0*/  FMUL R168, R8, UR39 ;  /* 0x0000002708a87c20 */ /* 0x000fe20008400000 */
[----:B------:R-:W-:-:S03]  /*4bb0*/  FMNMX R4, R54, R19, !PT ;  /* 0x0000001336047209 */ /* 0x000fc60007800000 */
[--C-:B------:R-:W-:Y:S01]  /*4bc0*/  FFMA R24, R24, UR39, -R168.reuse ;  /* 0x0000002718187c23 */ /* 0x100fe200080008a8 */
[--C-:B------:R-:W-:Y:S01]  /*4bd0*/  FFMA R11, R25, UR39, -R168.reuse ;  /* 0x00000027190b7c23 */ /* 0x100fe200080008a8 */
[--C-:B------:R-:W-:Y:S01]  /*4be0*/  FFMA R15, R33, UR39, -R168.reuse ;  /* 0x00000027210f7c23 */ /* 0x100fe200080008a8 */
[--C-:B------:R-:W-:Y:S01]  /*4bf0*/  FFMA R10, R28, UR39, -R168.reuse ;  /* 0x000000271c0a7c23 */ /* 0x100fe200080008a8 */
[--C-:B------:R-:W-:Y:S01]  /*4c00*/  FFMA R13, R29, UR39, -R168.reuse ;  /* 0x000000271d0d7c23 */ /* 0x100fe200080008a8 */
[----:B------:R-:W-:Y:S01]  /*4c10*/  FSETP.GEU.AND P6, PT, R24, -126, PT ;  /* 0xc2fc00001800780b */ /* 0x000fe20003fce000 */
        /* <DEDUP_REMOVED lines=9> */
[--C-:B------:R-:W-:Y:S01]  /*4cb0*/  FFMA R19, R41, UR39, -R168.reuse ;  /* 0x0000002729137c23 */ /* 0x100fe200080008a8 */
[----:B------:R-:W-:Y:S01]  /*4cc0*/  FMNMX R21, R55, R4, !PT ;  /* 0x0000000437157209 */ /* 0x000fe20007800000 */
[--C-:B------:R-:W-:Y:S01]  /*4cd0*/  FFMA R41, R53, UR39, -R168.reuse ;  /* 0x0000002735297c23 */ /* 0x100fe200080008a8 */
[----:B------:R-:W-:Y:S01]  /*4ce0*/  @!P6 FMUL R24, R24, 0.5 ;  /* 0x3f0000001818e820 */ /* 0x000fe20000400000 */
[--C-:B------:R-:W-:Y:S01]  /*4cf0*/  FFMA R36, R48, UR39, -R168.reuse ;  /* 0x0000002730247c23 */ /* 0x100fe200080008a8 */
[----:B------:R-:W-:Y:S01]  /*4d00*/  @!P3 FMUL R11, R11, 0.5 ;  /* 0x3f0000000b0bb820 */ /* 0x000fe20000400000 */
[----:B------:R-:W-:Y:S01]  /*4d10*/  FMNMX R4, R58, R21, !PT ;  /* 0x000000153a047209 */ /* 0x000fe20007800000 */
[----:B------:R-:W-:Y:S01]  /*4d20*/  @!P4 FMUL R10, R10, 0.5 ;  /* 0x3f0000000a0ac820 */ /* 0x000fe20000400000 */
[--C-:B------:R-:W-:Y:S01]  /*4d30*/  FFMA R21, R45, UR39, -R168.reuse ;  /* 0x000000272d157c23 */ /* 0x100fe200080008a8 */
[----:B------:R-:W1:Y:S01]  /*4d40*/  MUFU.EX2 R24, R24 ;  /* 0x0000001800187308 */ /* 0x000e620000000800 */
[----:B------:R-:W-:Y:S01]  /*4d50*/  @!P5 FMUL R13, R13, 0.5 ;  /* 0x3f0000000d0dd820 */ /* 0x000fe20000400000 */
[----:B------:R-:W-:Y:S01]  /*4d60*/  @!P2 FMUL R28, R28, 0.5 ;  /* 0x3f0000001c1ca820 */ /* 0x000fe20000400000 */
[----:B------:R-:W-:Y:S01]  /*4d70*/  FMNMX R23, R59, R4, !PT ;  /* 0x000000043b177209 */ /* 0x000fe20007800000 */
[--C-:B------:R-:W-:Y:S01]  /*4d80*/  FFMA R16, R52, UR39, -R168.reuse ;  /* 0x0000002734107c23 */ /* 0x100fe200080008a8 */
[--C-:B------:R-:W-:Y:S01]  /*4d90*/  FFMA R45, R56, UR39, -R168.reuse ;  /* 0x00000027382d7c23 */ /* 0x100fe200080008a8 */
[--C-:B------:R-:W-:Y:S01]  /*4da0*/  FFMA R53, R64, UR39, -R168.reuse ;  /* 0x0000002740357c23 */ /* 0x100fe200080008a8 */
[----:B------:R-:W-:Y:S01]  /*4db0*/  FMNMX R4, R62, R23, !PT ;  /* 0x000000173e047209 */ /* 0x000fe20007800000 */
[----:B------:R-:W2:Y:S01]  /*4dc0*/  MUFU.EX2 R11, R11 ;  /* 0x0000000b000b7308 */ /* 0x000ea20000000800 */
[--C-:B------:R-:W-:Y:S01]  /*4dd0*/  FFMA R40, R57, UR39, -R168.reuse ;  /* 0x0000002739287c23 */ /* 0x100fe200080008a8 */
[--C-:B------:R-:W-:Y:S01]  /*4de0*/  FFMA R18, R61, UR39, -R168.reuse ;  /* 0x000000273d127c23 */ /* 0x100fe200080008a8 */
[----:B------:R-:W-:Y:S01]  /*4df0*/  FMNMX R23, R63, R4, !PT ;  /* 0x000000043f177209 */ /* 0x000fe20007800000 */
[--C-:B------:R-:W-:Y:S01]  /*4e00*/  FFMA R20, R65, UR39, -R168.reuse ;  /* 0x0000002741147c23 */ /* 0x100fe200080008a8 */
[--C-:B------:R-:W-:Y:S01]  /*4e10*/  FFMA R44, R73, UR39, -R168.reuse ;  /* 0x00000027492c7c23 */ /* 0x100fe200080008a8 */
[--C-:B------:R-:W-:Y:S01]  /*4e20*/  FFMA R57, R68, UR39, -R168.reuse ;  /* 0x0000002744397c23 */ /* 0x100fe200080008a8 */
[----:B------:R-:W-:Y:S01]  /*4e30*/  FMNMX R4, R66, R23, !PT ;  /* 0x0000001742047209 */ /* 0x000fe20007800000 */
[----:B------:R-:W3:Y:S01]  /*4e40*/  MUFU.EX2 R10, R10 ;  /* 0x0000000a000a7308 */ /* 0x000ee20000000800 */
[----:B-1----:R-:W-:Y:S01]  /*4e50*/  @!P6 FMUL R24, R24, R24 ;  /* 0x000000181818e220 */ /* 0x002fe20000400000 */
[----:B------:R-:W-:Y:S01]  /*4e60*/  FSETP.GEU.AND P6, PT, R15, -126, PT ;  /* 0xc2fc00000f00780b */ /* 0x000fe20003fce000 */
[--C-:B------:R-:W-:Y:S01]  /*4e70*/  FFMA R23, R49, UR39, -R168.reuse ;  /* 0x0000002731177c23 */ /* 0x100fe200080008a8 */
[----:B------:R-:W-:Y:S01]  /*4e80*/  FMNMX R25, R67, R4, !PT ;  /* 0x0000000443197209 */ /* 0x000fe20007800000 */
[--C-:B------:R-:W-:Y:S01]  /*4e90*/  FFMA R49, R60, UR39, -R168.reuse ;  /* 0x000000273c317c23 */ /* 0x100fe200080008a8 */
[--C-:B------:R-:W-:Y:S01]  /*4ea0*/  FFMA R22, R69, UR39, -R168.reuse ;  /* 0x0000002745167c23 */ /* 0x100fe200080008a8 */
[--C-:B------:R-:W-:Y:S01]  /*4eb0*/  FFMA R61, R72, UR39, -R168.reuse ;  /* 0x00000027483d7c23 */ /* 0x100fe200080008a8 */
[----:B------:R-:W1:Y:S01]  /*4ec0*/  MUFU.EX2 R13, R13 ;  /* 0x0000000d000d7308 */ /* 0x000e620000000800 */
[----:B--2---:R-:W-:Y:S01]  /*4ed0*/  @!P3 FMUL R11, R11, R11 ;  /* 0x0000000b0b0bb220 */ /* 0x004fe20000400000 */
[----:B------:R-:W-:Y:S01]  /*4ee0*/  FSETP.GEU.AND P3, PT, R12, -126, PT ;  /* 0xc2fc00000c00780b */ /* 0x000fe20003f6e000 */
[--C-:B------:R-:W-:Y:S01]  /*4ef0*/  FFMA R65, R76, UR39, -R168.reuse ;  /* 0x000000274c417c23 */ /* 0x100fe200080008a8 */
[----:B------:R-:W-:Y:S01]  /*4f00*/  FMNMX R4, R70, R25, !PT ;  /* 0x0000001946047209 */ /* 0x000fe20007800000 */
[--C-:B------:R-:W-:Y:S01]  /*4f10*/  FFMA R52, R81, UR39, -R168.reuse ;  /* 0x0000002751347c23 */ /* 0x100fe200080008a8 */
[--C-:B------:R-:W-:Y:S01]  /*4f20*/  FFMA R48, R77, UR39, -R168.reuse ;  /* 0x000000274d307c23 */ /* 0x100fe200080008a8 */
[----:B------:R-:W-:Y:S01]  /*4f30*/  @!P6 FMUL R15, R15, 0.5 ;  /* 0x3f0000000f0fe820 */ /* 0x000fe20000400000 */
[----:B------:R-:W2:Y:S01]  /*4f40*/  MUFU.EX2 R28, R28 ;  /* 0x0000001c001c7308 */ /* 0x000ea20000000800 */
[----:B---3--:R-:W-:Y:S01]  /*4f50*/  @!P4 FMUL R10, R10, R10 ;  /* 0x0000000a0a0ac220 */ /* 0x008fe20000400000 */
[----:B------:R-:W-:Y:S01]  /*4f60*/  FSETP.GEU.AND P4, PT, R17, -126, PT ;  /* 0xc2fc00001100780b */ /* 0x000fe20003f8e000 */
[--C-:B------:R-:W-:Y:S01]  /*4f70*/  FFMA R69, R80, UR39, -R168.reuse ;  /* 0x0000002750457c23 */ /* 0x100fe200080008a8 */
[----:B------:R-:W-:Y:S01]  /*4f80*/  FMNMX R25, R71, R4, !PT ;  /* 0x0000000447197209 */ /* 0x000fe20007800000 */
[--C-:B------:R-:W-:Y:S01]  /*4f90*/  FFMA R56, R85, UR39, -R168.reuse ;  /* 0x0000002755387c23 */ /* 0x100fe200080008a8 */
[----:B------:R-:W-:Y:S01]  /*4fa0*/  FFMA R73, R84, UR39, -R168 ;  /* 0x0000002754497c23 */ /* 0x000fe200080008a8 */
[----:B------:R-:W-:Y:S01]  /*4fb0*/  @!P3 FMUL R12, R12, 0.5 ;  /* 0x3f0000000c0cb820 */ /* 0x000fe20000400000 */
[----:B------:R-:W3:Y:S01]  /*4fc0*/  MUFU.EX2 R15, R15 ;  /* 0x0000000f000f7308 */ /* 0x000ee20000000800 */
[----:B-1----:R-:W-:Y:S01]  /*4fd0*/  @!P5 FMUL R13, R13, R13 ;  /* 0x0000000d0d0dd220 */ /* 0x002fe20000400000 */
[----:B------:R-:W-:-:S02]  /*4fe0*/  FSETP.GEU.AND P5, PT, R32, -126, PT ;  /* 0xc2fc00002000780b */ /* 0x000fc40003fae000 */
[----:B------:R-:W-:-:S03]  /*4ff0*/  FMNMX R4, R74, R25, !PT ;  /* 0x000000194a047209 */ /* 0x000fc60007800000 */
[----:B------:R-:W-:Y:S01]  /*5000*/  @!P4 FMUL R17, R17, 0.5 ;  /* 0x3f0000001111c820 */ /* 0x000fe20000400000 */
[----:B------:R-:W1:Y:S01]  /*5010*/  MUFU.EX2 R12, R12 ;  /* 0x0000000c000c7308 */ /* 0x000e620000000800 */
[----:B--2---:R-:W-:Y:S01]  /*5020*/  @!P2 FMUL R28, R28, R28 ;  /* 0x0000001c1c1ca220 */ /* 0x004fe20000400000 */
[----:B------:R-:W-:Y:S02]  /*5030*/  FSETP.GEU.AND P2, PT, R19, -126, PT ;  /* 0xc2fc00001300780b */ /* 0x000fe40003f4e000 */
[----:B------:R-:W-:-:S03]  /*5040*/  FMNMX R25, R75, R4, !PT ;  /* 0x000000044b197209 */ /* 0x000fc60007800000 */
[----:B------:R-:W-:Y:S01]  /*5050*/  @!P5 FMUL R32, R32, 0.5 ;  /* 0x3f0000002020d820 */ /* 0x000fe20000400000 */
[----:B------:R-:W2:Y:S01]  /*5060*/  MUFU.EX2 R17, R17 ;  /* 0x0000001100117308 */ /* 0x000ea20000000800 */
[----:B---3--:R-:W-:Y:S01]  /*5070*/  @!P6 FMUL R15, R15, R15 ;  /* 0x0000000f0f0fe220 */ /* 0x008fe20000400000 */
[----:B------:R-:W-:Y:S02]  /*5080*/  FSETP.GEU.AND P6, PT, R14, -126, PT ;  /* 0xc2fc00000e00780b */ /* 0x000fe40003fce000 */
[----:B------:R-:W-:-:S03]  /*5090*/  FMNMX R4, R78, R25, !PT ;  /* 0x000000194e047209 */ /* 0x000fc60007800000 */
[----:B------:R-:W-:Y:S01]  /*50a0*/  @!P2 FMUL R19, R19, 0.5 ;  /* 0x3f0000001313a820 */ /* 0x000fe20000400000 */
[----:B------:R-:W3:Y:S01]  /*50b0*/  MUFU.EX2 R32, R32 ;  /* 0x0000002000207308 */ /* 0x000ee20000000800 */
[----:B-1----:R-:W-:Y:S01]  /*50c0*/  @!P3 FMUL R12, R12, R12 ;  /* 0x0000000c0c0cb220 */ /* 0x002fe20000400000 */
[----:B------:R-:W-:Y:S02]  /*50d0*/  FSETP.GEU.AND P3, PT, R21, -126, PT ;  /* 0xc2fc00001500780b */ /* 0x000fe40003f6e000 */
        /* <DEDUP_REMOVED lines=24> */
[----:B------:R-:W-:Y:S01]  /*5260*/  FSETP.GEU.AND P3, PT, R45, -126, PT ;  /* 0xc2fc00002d00780b */ /* 0x000fe20003f6e000 */
[----:B------:R-:W3:Y:S04]  /*5270*/  SHFL.BFLY PT, R25, R4, 0x1, 0x1f ;  /* 0x0c201f0004197f89 */ /* 0x000ee800000e0000 */
[----:B------:R-:W-:Y:S01]  /*5280*/  @!P6 FMUL R41, R41, 0.5 ;  /* 0x3f0000002929e820 */ /* 0x000fe20000400000 */
[----:B------:R-:W4:Y:S01]  /*5290*/  MUFU.EX2 R16, R16 ;  /* 0x0000001000107308 */ /* 0x000f220000000800 */
[----:B-1----:R-:W-:Y:S01]  /*52a0*/  @!P4 FMUL R36, R36, R36 ;  /* 0x000000242424c220 */ /* 0x002fe20000400000 */
[----:B------:R-:W-:-:S05]  /*52b0*/  FSETP.GEU.AND P4, PT, R40, -126, PT ;  /* 0xc2fc00002800780b */ /* 0x000fca0003f8e000 */
[----:B------:R-:W-:Y:S01]  /*52c0*/  @!P3 FMUL R45, R45, 0.5 ;  /* 0x3f0000002d2db820 */ /* 0x000fe20000400000 */
[----:B------:R-:W1:Y:S01]  /*52d0*/  MUFU.EX2 R41, R41 ;  /* 0x0000002900297308 */ /* 0x000e620000000800 */
[----:B--2---:R-:W-:Y:S01]  /*52e0*/  @!P5 FMUL R23, R23, R23 ;  /* 0x000000171717d220 */ /* 0x004fe20000400000 */
[----:B------:R-:W-:-:S05]  /*52f0*/  FSETP.GEU.AND P5, PT, R49, -126, PT ;  /* 0xc2fc00003100780b */ /* 0x000fca0003fae000 */
[----:B------:R-:W-:Y:S01]  /*5300*/  @!P4 FMUL R40, R40, 0.5 ;  /* 0x3f0000002828c820 */ /* 0x000fe20000400000 */
[----:B------:R-:W2:Y:S01]  /*5310*/  MUFU.EX2 R45, R45 ;  /* 0x0000002d002d7308 */ /* 0x000ea20000000800 */
[----:B----4-:R-:W-:Y:S01]  /*5320*/  @!P2 FMUL R16, R16, R16 ;  /* 0x000000101010a220 */ /* 0x010fe20000400000 */
[----:B------:R-:W-:Y:S02]  /*5330*/  FSETP.GEU.AND P2, PT, R18, -126, PT ;  /* 0xc2fc00001200780b */ /* 0x000fe40003f4e000 */
[----:B---3--:R-:W-:-:S03]  /*5340*/  FMNMX R4, R4, R25, !PT ;  /* 0x0000001904047209 */ /* 0x008fc60007800000 */
[----:B------:R-:W-:Y:S01]  /*5350*/  @!P5 FMUL R49, R49, 0.5 ;  /* 0x3f0000003131d820 */ /* 0x000fe20000400000 */
[----:B------:R-:W3:Y:S01]  /*5360*/  MUFU.EX2 R40, R40 ;  /* 0x0000002800287308 */ /* 0x000ee20000000800 */
[----:B-1----:R-:W-:Y:S01]  /*5370*/  @!P6 FMUL R41, R41, R41 ;  /* 0x000000292929e220 */ /* 0x002fe20000400000 */
[----:B------:R-:W-:Y:S01]  /*5380*/  FSETP.GEU.AND P6, PT, R53, -126, PT ;  /* 0xc2fc00003500780b */ /* 0x000fe20003fce000 */
[----:B------:R-:W1:Y:S04]  /*5390*/  SHFL.BFLY PT, R25, R4, 0x2, 0x1f ;  /* 0x0c401f0004197f89 */ /* 0x000e6800000e0000 */
[----:B------:R-:W-:Y:S01]  /*53a0*/  @!P2 FMUL R18, R18, 0.5 ;  /* 0x3f0000001212a820 */ /* 0x000fe20000400000 */
[----:B------:R-:W4:Y:S01]  /*53b0*/  MUFU.EX2 R49, R49 ;  /* 0x0000003100317308 */ /* 0x000f220000000800 */
[----:B--2---:R-:W-:Y:S01]  /*53c0*/  @!P3 FMUL R45, R45, R45 ;  /* 0x0000002d2d2db220 */ /* 0x004fe20000400000 */
[----:B------:R-:W-:-:S05]  /*53d0*/  FSETP.GEU.AND P3, PT, R20, -126, PT ;  /* 0xc2fc00001400780b */ /* 0x000fca0003f6e000 */
[----:B------:R-:W-:Y:S01]  /*53e0*/  @!P6 FMUL R53, R53, 0.5 ;  /* 0x3f0000003535e820 */ /* 0x000fe20000400000 */
[----:B------:R-:W2:Y:S01]  /*53f0*/  MUFU.EX2 R18, R18 ;  /* 0x0000001200127308 */ /* 0x000ea20000000800 */
[----:B---3--:R-:W-:Y:S01]  /*5400*/  @!P4 FMUL R40, R40, R40 ;  /* 0x000000282828c220 */ /* 0x008fe20000400000 */
[----:B------:R-:W-:-:S05]  /*5410*/  FSETP.GEU.AND P4, PT, R57, -126, PT ;  /* 0xc2fc00003900780b */ /* 0x000fca0003f8e000 */
[----:B------:R-:W-:Y:S01]  /*5420*/  @!P3 FMUL R20, R20, 0.5 ;  /* 0x3f0000001414b820 */ /* 0x000fe20000400000 */
[----:B------:R-:W3:Y:S01]  /*5430*/  MUFU.EX2 R53, R53 ;  /* 0x0000003500357308 */ /* 0x000ee20000000800 */
[----:B----4-:R-:W-:Y:S01]  /*5440*/  @!P5 FMUL R49, R49, R49 ;  /* 0x000000313131d220 */ /* 0x010fe20000400000 */
[----:B------:R-:W-:Y:S02]  /*5450*/  FSETP.GEU.AND P5, PT, R22, -126, PT ;  /* 0xc2fc00001600780b */ /* 0x000fe40003fae000 */
[----:B-1----:R-:W-:-:S03]  /*5460*/  FMNMX R4, R4, R25, !PT ;  /* 0x0000001904047209 */ /* 0x002fc60007800000 */
[----:B------:R-:W-:Y:S01]  /*5470*/  @!P4 FMUL R57, R57, 0.5 ;  /* 0x3f0000003939c820 */ /* 0x000fe20000400000 */
[----:B------:R-:W1:Y:S01]  /*5480*/  MUFU.EX2 R20, R20 ;  /* 0x0000001400147308 */ /* 0x000e620000000800 */
        /* <DEDUP_REMOVED lines=21> */
[----:B------:R-:W-:-:S04]  /*55e0*/  FSETP.NEU.AND P2, PT, R4, -INF , PT ;  /* 0xff8000000400780b */ /* 0x000fc80003f4d000 */
[----:B------:R-:W-:Y:S01]  /*55f0*/  FSEL R72, R4, RZ, P2 ;  /* 0x000000ff04487208 */ /* 0x000fe20001000000 */
[----:B------:R-:W-:Y:S01]  /*5600*/  @!P5 FMUL R69, R69, 0.5 ;  /* 0x3f0000004545d820 */ /* 0x000fe20000400000 */
[----:B------:R-:W1:Y:S01]  /*5610*/  MUFU.EX2 R48, R48 ;  /* 0x0000003000307308 */ /* 0x000e620000000800 */
[----:B--2---:R-:W-:Y:S01]  /*5620*/  @!P6 FMUL R44, R44, R44 ;  /* 0x0000002c2c2ce220 */ /* 0x004fe20000400000 */
[----:B------:R-:W-:Y:S01]  /*5630*/  FSETP.GEU.AND P6, PT, R52, -126, PT ;  /* 0xc2fc00003400780b */ /* 0x000fe20003fce000 */
[C---:B------:R-:W-:Y:S01]  /*5640*/  FMUL R76, R72.reuse, UR39 ;  /* 0x00000027484c7c20 */ /* 0x040fe20008400000 */
[----:B------:R-:W-:Y:S01]  /*5650*/  FSETP.GEU.AND P2, PT, R73, -126, PT ;  /* 0xc2fc00004900780b */ /* 0x000fe20003f4e000 */
[----:B------:R-:W-:Y:S01]  /*5660*/  FADD R81, -R72, R9 ;  /* 0x0000000948517221 */ /* 0x000fe20000000100 */
[----:B------:R-:W-:Y:S01]  /*5670*/  FADD R72, R19, R44 ;  /* 0x0000002c13487221 */ /* 0x000fe20000000000 */
[--C-:B------:R-:W-:Y:S01]  /*5680*/  FFMA R25, R26, UR39, -R76.reuse ;  /* 0x000000271a197c23 */ /* 0x100fe2000800084c */
[----:B------:R-:W2:Y:S01]  /*5690*/  MUFU.EX2 R69, R69 ;  /* 0x0000004500457308 */ /* 0x000ea20000000800 */
[----:B---3--:R-:W-:Y:S01]  /*56a0*/  @!P3 FMUL R65, R65, R65 ;  /* 0x000000414141b220 */ /* 0x008fe20000400000 */
[----:B------:R-:W-:Y:S01]  /*56b0*/  FSETP.GEU.AND P3, PT, R56, -126, PT ;  /* 0xc2fc00003800780b */ /* 0x000fe20003f6e000 */
[--C-:B------:R-:W-:Y:S01]  /*56c0*/  FFMA R26, R27, UR39, -R76.reuse ;  /* 0x000000271b1a7c23 */ /* 0x100fe2000800084c */
[--C-:B------:R-:W-:Y:S01]  /*56d0*/  FFMA R27, R30, UR39, -R76.reuse ;  /* 0x000000271e1b7c23 */ /* 0x100fe2000800084c */
[--C-:B------:R-:W-:Y:S01]  /*56e0*/  FFMA R29, R34, UR39, -R76.reuse ;  /* 0x00000027221d7c23 */ /* 0x100fe2000800084c */
[--C-:B------:R-:W-:Y:S01]  /*56f0*/  FFMA R39, R39, UR39, -R76.reuse ;  /* 0x0000002727277c23 */ /* 0x100fe2000800084c */
[----:B------:R-:W-:Y:S01]  /*5700*/  @!P6 FMUL R52, R52, 0.5 ;  /* 0x3f0000003434e820 */ /* 0x000fe20000400000 */
[--C-:B------:R-:W-:Y:S01]  /*5710*/  FFMA R31, R31, UR39, -R76.reuse ;  /* 0x000000271f1f7c23 */ /* 0x100fe2000800084c */
[----:B-1----:R-:W-:Y:S01]  /*5720*/  @!P4 FMUL R48, R48, R48 ;  /* 0x000000303030c220 */ /* 0x002fe20000400000 */
[----:B------:R-:W-:Y:S01]  /*5730*/  FSETP.GEU.AND P4, PT, R25, -126, PT ;  /* 0xc2fc00001900780b */ /* 0x000fe20003f8e000 */
[----:B------:R-:W-:Y:S01]  /*5740*/  @!P2 FMUL R73, R73, 0.5 ;  /* 0x3f0000004949a820 */ /* 0x000fe20000400000 */
[--C-:B------:R-:W-:Y:S01]  /*5750*/  FFMA R35, R35, UR39, -R76.reuse ;  /* 0x0000002723237c23 */ /* 0x100fe2000800084c */
[----:B------:R-:W1:Y:S01]  /*5760*/  MUFU.EX2 R52, R52 ;  /* 0x0000003400347308 */ /* 0x000e620000000800 */
[--C-:B------:R-:W-:Y:S01]  /*5770*/  FFMA R33, R42, UR39, -R76.reuse ;  /* 0x000000272a217c23 */ /* 0x100fe2000800084c */
[----:B------:R-:W-:Y:S01]  /*5780*/  @!P3 FMUL R56, R56, 0.5 ;  /* 0x3f0000003838b820 */ /* 0x000fe20000400000 */
[--C-:B------:R-:W-:Y:S01]  /*5790*/  FFMA R43, R43, UR39, -R76.reuse ;  /* 0x000000272b2b7c23 */ /* 0x100fe2000800084c */
[----:B--2---:R-:W-:Y:S01]  /*57a0*/  @!P5 FMUL R69, R69, R69 ;  /* 0x000000454545d220 */ /* 0x004fe20000400000 */
[----:B------:R-:W-:Y:S01]  /*57b0*/  FSETP.GEU.AND P5, PT, R26, -126, PT ;  /* 0xc2fc00001a00780b */ /* 0x000fe20003fae000 */
[--C-:B------:R-:W-:Y:S01]  /*57c0*/  FFMA R37, R50, UR39, -R76.reuse ;  /* 0x0000002732257c23 */ /* 0x100fe2000800084c */
[--C-:B------:R-:W-:Y:S01]  /*57d0*/  FFMA R47, R47, UR39, -R76.reuse ;  /* 0x000000272f2f7c23 */ /* 0x100fe2000800084c */
[----:B------:R-:W2:Y:S01]  /*57e0*/  MUFU.EX2 R56, R56 ;  /* 0x0000003800387308 */ /* 0x000ea20000000800 */
[--C-:B------:R-:W-:Y:S01]  /*57f0*/  FFMA R55, R55, UR39, -R76.reuse ;  /* 0x0000002737377c23 */ /* 0x100fe2000800084c */
[----:B------:R-:W-:Y:S01]  /*5800*/  @!P4 FMUL R25, R25, 0.5 ;  /* 0x3f0000001919c820 */ /* 0x000fe20000400000 */
[--C-:B------:R-:W-:Y:S01]  /*5810*/  FFMA R60, R58, UR39, -R76.reuse ;  /* 0x000000273a3c7c23 */ /* 0x100fe2000800084c */
[--C-:B------:R-:W-:Y:S01]  /*5820*/  FFMA R51, R51, UR39, -R76.reuse ;  /* 0x0000002733337c23 */ /* 0x100fe2000800084c */
[--C-:B------:R-:W-:Y:S01]  /*5830*/  FFMA R64, R66, UR39, -R76.reuse ;  /* 0x0000002742407c23 */ /* 0x100fe2000800084c */
[--C-:B------:R-:W-:Y:S01]  /*5840*/  FFMA R66, R70, UR39, -R76.reuse ;  /* 0x0000002746427c23 */ /* 0x100fe2000800084c */
[--C-:B------:R-:W-:Y:S01]  /*5850*/  FFMA R67, R67, UR39, -R76.reuse ;  /* 0x0000002743437c23 */ /* 0x100fe2000800084c */
[----:B------:R-:W3:Y:S01]  /*5860*/  MUFU.EX2 R73, R73 ;  /* 0x0000004900497308 */ /* 0x000ee20000000800 */
[----:B-1----:R-:W-:Y:S01]  /*5870*/  @!P6 FMUL R52, R52, R52 ;  /* 0x000000343434e220 */ /* 0x002fe20000400000 */
[----:B------:R-:W-:Y:S01]  /*5880*/  FSETP.GEU.AND P6, PT, R27, -126, PT ;  /* 0xc2fc00001b00780b */ /* 0x000fe20003fce000 */
[----:B------:R-:W-:Y:S01]  /*5890*/  @!P5 FMUL R26, R26, 0.5 ;  /* 0x3f0000001a1ad820 */ /* 0x000fe20000400000 */
[--C-:B------:R-:W-:Y:S01]  /*58a0*/  FFMA R62, R62, UR39, -R76.reuse ;  /* 0x000000273e3e7c23 */ /* 0x100fe2000800084c */
[--C-:B------:R-:W-:Y:S01]  /*58b0*/  FFMA R68, R74, UR39, -R76.reuse ;  /* 0x000000274a447c23 */ /* 0x100fe2000800084c */
[--C-:B------:R-:W-:Y:S01]  /*58c0*/  FFMA R78, R78, UR39, -R76.reuse ;  /* 0x000000274e4e7c23 */ /* 0x100fe2000800084c */
[--C-:B------:R-:W-:Y:S01]  /*58d0*/  FFMA R82, R82, UR39, -R76.reuse ;  /* 0x0000002752527c23 */ /* 0x100fe2000800084c */
[----:B------:R-:W1:Y:S01]  /*58e0*/  MUFU.EX2 R25, R25 ;  /* 0x0000001900197308 */ /* 0x000e620000000800 */
[----:B--2---:R-:W-:Y:S01]  /*58f0*/  @!P3 FMUL R56, R56, R56 ;  /* 0x000000383838b220 */ /* 0x004fe20000400000 */
[----:B------:R-:W-:Y:S01]  /*5900*/  FSETP.GEU.AND P3, PT, R29, -126, PT ;  /* 0xc2fc00001d00780b */ /* 0x000fe20003f6e000 */
[----:B------:R-:W-:Y:S01]  /*5910*/  FADD R70, R32, R61 ;  /* 0x0000003d20467221 */ /* 0x000fe20000000000 */
[--C-:B------:R-:W-:Y:S01]  /*5920*/  FFMA R83, R83, UR39, -R76.reuse ;  /* 0x0000002753537c23 */ /* 0x100fe2000800084c */
[--C-:B------:R-:W-:Y:S01]  /*5930*/  FFMA R86, R86, UR39, -R76.reuse ;  /* 0x0000002756567c23 */ /* 0x100fe2000800084c */
[--C-:B------:R-:W-:Y:S01]  /*5940*/  FFMA R87, R87, UR39, -R76.reuse ;  /* 0x0000002757577c23 */ /* 0x100fe2000800084c */
[----:B------:R-:W-:Y:S01]  /*5950*/  @!P6 FMUL R27, R27, 0.5 ;  /* 0x3f0000001b1be820 */ /* 0x000fe20000400000 */
[----:B------:R2:W4:Y:S01]  /*5960*/  MUFU.EX2 R30, R26 ;  /* 0x0000001a001e7308 */ /* 0x0005220000000800 */
[----:B---3--:R-:W-:Y:S01]  /*5970*/  @!P2 FMUL R73, R73, R73 ;  /* 0x000000494949a220 */ /* 0x008fe20000400000 */
[----:B------:R-:W-:Y:S01]  /*5980*/  FSETP.GEU.AND P2, PT, R31, -126, PT ;  /* 0xc2fc00001f00780b */ /* 0x000fe20003f4e000 */
[--C-:B------:R-:W-:Y:S01]  /*5990*/  FFMA R79, R79, UR39, -R76.reuse ;  /* 0x000000274f4f7c23 */ /* 0x100fe2000800084c */
[----:B------:R-:W-:Y:S01]  /*59a0*/  FADD R9, R28, R53 ;  /* 0x000000351c097221 */ /* 0x000fe20000000000 */
[----:B------:R-:W-:Y:S01]  /*59b0*/  FADD R74, R36, R69 ;  /* 0x00000045244a7221 */ /* 0x000fe20000000000 */
[----:B------:R-:W-:Y:S01]  /*59c0*/  FMUL R81, R81, UR39 ;  /* 0x0000002751517c20 */ /* 0x000fe20008400000 */
[----:B------:R-:W-:Y:S01]  /*59d0*/  @!P3 FMUL R29, R29, 0.5 ;  /* 0x3f0000001d1db820 */ /* 0x000fe20000400000 */
[----:B------:R-:W3:Y:S01]  /*59e0*/  MUFU.EX2 R27, R27 ;  /* 0x0000001b001b7308 */ /* 0x000ee20000000800 */
[----:B--2---:R-:W-:Y:S01]  /*59f0*/  FFMA R26, R38, UR39, -R76 ;  /* 0x00000027261a7c23 */ /* 0x004fe2000800084c */
[----:B-1----:R-:W-:Y:S01]  /*5a00*/  @!P4 FMUL R25, R25, R25 ;  /* 0x000000191919c220 */ /* 0x002fe20000400000 */
[----:B------:R-:W-:-:S02]  /*5a10*/  FSETP.GEU.AND P4, PT, R35, -126, PT ;  /* 0xc2fc00002300780b */ /* 0x000fc40003f8e000 */
[----:B------:R-:W-:Y:S02]  /*5a20*/  F2FP.F16.F32.PACK_AB R28, R15, R28 ;  /* 0x0000001c0f1c723e */ /* 0x000fe400000000ff */
[----:B------:R-:W-:Y:S01]  /*5a30*/  @!P2 FMUL R31, R31, 0.5 ;  /* 0x3f0000001f1fa820 */ /* 0x000fe20000400000 */
[----:B------:R-:W1:Y:S01]  /*5a40*/  MUFU.EX2 R29, R29 ;  /* 0x0000001d001d7308 */ /* 0x000e620000000800 */
[----:B----4-:R-:W-:Y:S01]  /*5a50*/  @!P5 FMUL R30, R30, R30 ;  /* 0x0000001e1e1ed220 */ /* 0x010fe20000400000 */
[----:B------:R-:W-:Y:S02]  /*5a60*/  FSETP.GEU.AND P5, PT, R26, -126, PT ;  /* 0xc2fc00001a00780b */ /* 0x000fe40003fae000 */
[----:B------:R-:W-:Y:S02]  /*5a70*/  F2FP.F16.F32.PACK_AB R32, R19, R32 ;  /* 0x000000201320723e */ /* 0x000fe400000000ff */
[----:B------:R-:W-:Y:S02]  /*5a80*/  F2FP.F16.F32.PACK_AB R36, R23, R36 ;  /* 0x000000241724723e */ /* 0x000fe400000000ff */
[----:B------:R-:W-:Y:S01]  /*5a90*/  @!P4 FMUL R35, R35, 0.5 ;  /* 0x3f0000002323c820 */ /* 0x000fe20000400000 */
[----:B---3--:R-:W-:Y:S01]  /*5aa0*/  @!P6 FMUL R27, R27, R27 ;  /* 0x0000001b1b1be220 */ /* 0x008fe20000400000 */
[----:B------:R-:W-:Y:S01]  /*5ab0*/  FSETP.GEU.AND P6, PT, R39, -126, PT ;  /* 0xc2fc00002700780b */ /* 0x000fe20003fce000 */
[----:B------:R-:W2:Y:S01]  /*5ac0*/  MUFU.EX2 R34, R31 ;  /* 0x0000001f00227308 */ /* 0x000ea20000000800 */
[----:B------:R-:W-:-:S03]  /*5ad0*/  F2FP.F16.F32.PACK_AB R44, R44, R61 ;  /* 0x0000003d2c2c723e */ /* 0x000fc600000000ff */
[----:B------:R-:W-:Y:S01]  /*5ae0*/  @!P5 FMUL R26, R26, 0.5 ;  /* 0x3f0000001a1ad820 */ /* 0x000fe20000400000 */
[----:B-1----:R-:W-:Y:S01]  /*5af0*/  @!P3 FMUL R29, R29, R29 ;  /* 0x0000001d1d1db220 */ /* 0x002fe20000400000 */
[----:B------:R-:W-:Y:S02]  /*5b00*/  FSETP.GEU.AND P3, PT, R43, -126, PT ;  /* 0xc2fc00002b00780b */ /* 0x000fe40003f6e000 */
[----:B------:R1:W3:Y:S04]  /*5b10*/  MUFU.EX2 R38, R35 ;  /* 0x0000002300267308 */ /* 0x0002e80000000800 */
[----:B------:R-:W-:-:S04]  /*5b20*/  @!P6 FMUL R39, R39, 0.5 ;  /* 0x3f0000002727e820 */ /* 0x000fc80000400000 */
[----:B------:R4:W5:Y:S01]  /*5b30*/  MUFU.EX2 R42, R39 ;  /* 0x00000027002a7308 */ /* 0x0009620000000800 */
[----:B-1----:R-:W-:Y:S01]  /*5b40*/  FFMA R35, R46, UR39, -R76 ;  /* 0x000000272e237c23 */ /* 0x002fe2000800084c */
[----:B--2---:R-:W-:Y:S01]  /*5b50*/  @!P2 FMUL R34, R34, R34 ;  /* 0x000000222222a220 */ /* 0x004fe20000400000 */
[----:B------:R-:W-:Y:S01]  /*5b60*/  FSETP.GEU.AND P2, PT, R33, -126, PT ;  /* 0xc2fc00002100780b */ /* 0x000fe20003f4e000 */
[----:B------:R-:W-:-:S04]  /*5b70*/  @!P3 FMUL R43, R43, 0.5 ;  /* 0x3f0000002b2bb820 */ /* 0x000fc80000400000 */
[----:B------:R1:W2:Y:S01]  /*5b80*/  MUFU.EX2 R31, R26 ;  /* 0x0000001a001f7308 */ /* 0x0002a20000000800 */
[----:B---3--:R-:W-:Y:S01]  /*5b90*/  @!P4 FMUL R38, R38, R38 ;  /* 0x000000262626c220 */ /* 0x008fe20000400000 */
[----:B------:R-:W-:Y:S01]  /*5ba0*/  FSETP.GEU.AND P4, PT, R35, -126, PT ;  /* 0xc2fc00002300780b */ /* 0x000fe20003f8e000 */
[----:B----4-:R-:W-:-:S05]  /*5bb0*/  FFMA R39, R54, UR39, -R76 ;  /* 0x0000002736277c23 */ /* 0x010fca000800084c */
[----:B------:R3:W4:Y:S01]  /*5bc0*/  MUFU.EX2 R46, R43 ;  /* 0x0000002b002e7308 */ /* 0x0007220000000800 */
[----:B-----5:R-:W-:Y:S01]  /*5bd0*/  @!P6 FMUL R42, R42, R42 ;  /* 0x0000002a2a2ae220 */ /* 0x020fe20000400000 */
[----:B------:R-:W-:Y:S01]  /*5be0*/  FSETP.GEU.AND P6, PT, R37, -126, PT ;  /* 0xc2fc00002500780b */ /* 0x000fe20003fce000 */
[----:B------:R-:W-:Y:S01]  /*5bf0*/  @!P2 FMUL R33, R33, 0.5 ;  /* 0x3f0000002121a820 */ /* 0x000fe20000400000 */
[----:B-1----:R-:W-:Y:S01]  /*5c00*/  FADD R26, -R8, R7 ;  /* 0x00000007081a7221 */ /* 0x002fe20000000100 */
[----:B------:R-:W-:Y:S01]  /*5c10*/  FADD R7, R24, R45 ;  /* 0x0000002d18077221 */ /* 0x000fe20000000000 */
[----:B------:R-:W-:Y:S01]  /*5c20*/  F2FP.F16.F32.PACK_AB R24, R11, R24 ;  /* 0x000000180b18723e */ /* 0x000fe200000000ff */
[----:B------:R-:W-:Y:S01]  /*5c30*/  @!P4 FMUL R35, R35, 0.5 ;  /* 0x3f0000002323c820 */ /* 0x000fe20000400000 */
[----:B------:R-:W-:Y:S01]  /*5c40*/  FMUL R26, R26, UR39 ;  /* 0x000000271a1a7c20 */ /* 0x000fe20008400000 */
[----:B--2---:R-:W-:Y:S01]  /*5c50*/  @!P5 FMUL R31, R31, R31 ;  /* 0x0000001f1f1fd220 */ /* 0x004fe20000400000 */
[----:B------:R-:W-:Y:S01]  /*5c60*/  FSETP.GEU.AND P5, PT, R47, -126, PT ;  /* 0xc2fc00002f00780b */ /* 0x000fe20003fae000 */
[----:B---3--:R-:W-:Y:S01]  /*5c70*/  FFMA R43, R59, UR39, -R76 ;  /* 0x000000273b2b7c23 */ /* 0x008fe2000800084c */
[----:B------:R-:W1:Y:S01]  /*5c80*/  MUFU.EX2 R33, R33 ;  /* 0x0000002100217308 */ /* 0x000e620000000800 */
[----:B------:R-:W-:-:S02]  /*5c90*/  FADD R59, R15, R20 ;  /* 0x000000140f3b7221 */ /* 0x000fc40000000000 */
[----:B------:R-:W-:Y:S01]  /*5ca0*/  @!P6 FMUL R37, R37, 0.5 ;  /* 0x3f0000002525e820 */ /* 0x000fe20000400000 */
[----:B----4-:R-:W-:Y:S01]  /*5cb0*/  @!P3 FMUL R46, R46, R46 ;  /* 0x0000002e2e2eb220 */ /* 0x010fe20000400000 */
[----:B------:R-:W-:-:S03]  /*5cc0*/  FSETP.GEU.AND P3, PT, R39, -126, PT ;  /* 0xc2fc00002700780b */ /* 0x000fc60003f6e000 */
[----:B------:R-:W2:Y:S03]  /*5cd0*/  MUFU.EX2 R35, R35 ;  /* 0x0000002300237308 */ /* 0x000ea60000000800 */
[----:B------:R-:W-:-:S05]  /*5ce0*/  @!P5 FMUL R47, R47, 0.5 ;  /* 0x3f0000002f2fd820 */ /* 0x000fca0000400000 */
[----:B------:R-:W3:Y:S01]  /*5cf0*/  MUFU.EX2 R37, R37 ;  /* 0x0000002500257308 */ /* 0x000ee20000000800 */
[----:B-1----:R-:W-:Y:S01]  /*5d00*/  @!P2 FMUL R33, R33, R33 ;  /* 0x000000212121a220 */ /* 0x002fe20000400000 */
[----:B------:R-:W-:Y:S01]  /*5d10*/  FSETP.GEU.AND P2, PT, R51, -126, PT ;  /* 0xc2fc00003300780b */ /* 0x000fe20003f4e000 */
[----:B------:R-:W-:-:S05]  /*5d20*/  @!P3 FMUL R39, R39, 0.5 ;  /* 0x3f0000002727b820 */ /* 0x000fca0000400000 */
[----:B------:R1:W4:Y:S01]  /*5d30*/  MUFU.EX2 R50, R47 ;  /* 0x0000002f00327308 */ /* 0x0003220000000800 */
[----:B--2---:R-:W-:Y:S01]  /*5d40*/  @!P4 FMUL R35, R35, R35 ;  /* 0x000000232323c220 */ /* 0x004fe20000400000 */
[----:B------:R-:W-:-:S05]  /*5d50*/  FSETP.GEU.AND P4, PT, R55, -126, PT ;  /* 0xc2fc00003700780b */ /* 0x000fca0003f8e000 */
[----:B------:R-:W-:Y:S01]  /*5d60*/  @!P2 FMUL R51, R51, 0.5 ;  /* 0x3f0000003333a820 */ /* 0x000fe20000400000 */
[----:B------:R-:W2:Y:S01]  /*5d70*/  MUFU.EX2 R39, R39 ;  /* 0x0000002700277308 */ /* 0x000ea20000000800 */
[----:B---3--:R-:W-:Y:S01]  /*5d80*/  @!P6 FMUL R37, R37, R37 ;  /* 0x000000252525e220 */ /* 0x008fe20000400000 */
[----:B------:R-:W-:Y:S01]  /*5d90*/  FSETP.GEU.AND P6, PT, R43, -126, PT ;  /* 0xc2fc00002b00780b */ /* 0x000fe20003fce000 */
[----:B-1----:R-:W-:Y:S01]  /*5da0*/  FFMA R47, R63, UR39, -R76 ;  /* 0x000000273f2f7c23 */ /* 0x002fe2000800084c */
[----:B------:R-:W-:Y:S01]  /*5db0*/  FADD R63, R7, R70 ;  /* 0x00000046073f7221 */ /* 0x000fe20000000000 */
[----:B------:R-:W-:Y:S01]  /*5dc0*/  FADD R7, R11, R40 ;  /* 0x000000280b077221 */ /* 0x000fe20000000000 */
[----:B------:R-:W-:Y:S01]  /*5dd0*/  F2FP.F16.F32.PACK_AB R40, R40, R45 ;  /* 0x0000002d2828723e */ /* 0x000fe200000000ff */
[----:B------:R-:W-:Y:S01]  /*5de0*/  @!P4 FMUL R55, R55, 0.5 ;  /* 0x3f0000003737c820 */ /* 0x000fe20000400000 */
[----:B------:R1:W3:Y:S01]  /*5df0*/  MUFU.EX2 R54, R51 ;  /* 0x0000003300367308 */ /* 0x0002e20000000800 */
[----:B----4-:R-:W-:Y:S01]  /*5e00*/  @!P5 FMUL R50, R50, R50 ;  /* 0x000000323232d220 */ /* 0x010fe20000400000 */
[----:B------:R-:W-:-:S05]  /*5e10*/  FSETP.GEU.AND P5, PT, R60, -126, PT ;  /* 0xc2fc00003c00780b */ /* 0x000fca0003fae000 */
[----:B------:R-:W-:Y:S01]  /*5e20*/  @!P6 FMUL R43, R43, 0.5 ;  /* 0x3f0000002b2be820 */ /* 0x000fe20000400000 */
[----:B------:R4:W5:Y:S01]  /*5e30*/  MUFU.EX2 R58, R55 ;  /* 0x00000037003a7308 */ /* 0x0009620000000800 */
[----:B--2---:R-:W-:Y:S01]  /*5e40*/  @!P3 FMUL R39, R39, R39 ;  /* 0x000000272727b220 */ /* 0x004fe20000400000 */
[----:B------:R-:W-:Y:S01]  /*5e50*/  FSETP.GEU.AND P3, PT, R47, -126, PT ;  /* 0xc2fc00002f00780b */ /* 0x000fe20003f6e000 */
[----:B-1----:R-:W-:-:S04]  /*5e60*/  FFMA R51, R71, UR39, -R76 ;  /* 0x0000002747337c23 */ /* 0x002fc8000800084c */
[----:B------:R-:W-:Y:S01]  /*5e70*/  @!P5 FMUL R60, R60, 0.5 ;  /* 0x3f0000003c3cd820 */ /* 0x000fe20000400000 */
[----:B------:R-:W1:Y:S01]  /*5e80*/  MUFU.EX2 R43, R43 ;  /* 0x0000002b002b7308 */ /* 0x000e620000000800 */
[----:B---3--:R-:W-:Y:S01]  /*5e90*/  @!P2 FMUL R54, R54, R54 ;  /* 0x000000363636a220 */ /* 0x008fe20000400000 */
[----:B------:R-:W-:Y:S01]  /*5ea0*/  FSETP.GEU.AND P2, PT, R62, -126, PT ;  /* 0xc2fc00003e00780b */ /* 0x000fe20003f4e000 */
[----:B----4-:R-:W-:Y:S01]  /*5eb0*/  FFMA R55, R75, UR39, -R76 ;  /* 0x000000274b377c23 */ /* 0x010fe2000800084c */
[----:B------:R-:W-:Y:S01]  /*5ec0*/  FADD R76, R23, R52 ;  /* 0x00000034174c7221 */ /* 0x000fe20000000000 */
[----:B------:R-:W-:Y:S02]  /*5ed0*/  F2FP.F16.F32.PACK_AB R52, R52, R69 ;  /* 0x000000453434723e */ /* 0x000fe400000000ff */
[----:B------:R-:W-:Y:S01]  /*5ee0*/  @!P3 FMUL R47, R47, 0.5 ;  /* 0x3f0000002f2fb820 */ /* 0x000fe20000400000 */
[----:B------:R-:W2:Y:S01]  /*5ef0*/  MUFU.EX2 R60, R60 ;  /* 0x0000003c003c7308 */ /* 0x000ea20000000800 */
[----:B-----5:R-:W-:Y:S01]  /*5f00*/  @!P4 FMUL R58, R58, R58 ;  /* 0x0000003a3a3ac220 */ /* 0x020fe20000400000 */
[----:B------:R-:W-:Y:S01]  /*5f10*/  FSETP.GEU.AND P4, PT, R64, -126, PT ;  /* 0xc2fc00004000780b */ /* 0x000fe20003f8e000 */
[----:B------:R-:W-:Y:S01]  /*5f20*/  FADD R76, R59, R76 ;  /* 0x0000004c3b4c7221 */ /* 0x000fe20000000000 */
[----:B------:R-:W-:-:S03]  /*5f30*/  FADD R59, R12, R57 ;  /* 0x000000390c3b7221 */ /* 0x000fc60000000000 */
        /* <DEDUP_REMOVED lines=17> */
[----:B------:R1:W4:Y:S01]  /*6050*/  MUFU.EX2 R77, R67 ;  /* 0x00000043004d7308 */ /* 0x0003220000000800 */
[----:B--2---:R-:W-:Y:S01]  /*6060*/  @!P4 FMUL R64, R64, R64 ;  /* 0x000000404040c220 */ /* 0x004fe20000400000 */
[----:B------:R-:W-:-:S05]  /*6070*/  FSETP.GEU.AND P4, PT, R55, -126, PT ;  /* 0xc2fc00003700780b */ /* 0x000fca0003f8e000 */
[----:B------:R-:W-:Y:S01]  /*6080*/  @!P2 FMUL R51, R51, 0.5 ;  /* 0x3f0000003333a820 */ /* 0x000fe20000400000 */
[----:B------:R-:W2:Y:S01]  /*6090*/  MUFU.EX2 R68, R68 ;  /* 0x0000004400447308 */ /* 0x000ea20000000800 */
[----:B---3--:R-:W-:Y:S01]  /*60a0*/  @!P6 FMUL R66, R66, R66 ;  /* 0x000000424242e220 */ /* 0x008fe20000400000 */
[----:B------:R-:W-:Y:S01]  /*60b0*/  FSETP.GEU.AND P6, PT, R82, -126, PT ;  /* 0xc2fc00005200780b */ /* 0x000fe20003fce000 */
[----:B-1----:R-:W-:Y:S01]  /*60c0*/  FADD R67, R7, R72 ;  /* 0x0000004807437221 */ /* 0x002fe20000000000 */
[----:B------:R-:W-:-:S03]  /*60d0*/  FADD R72, R14, R65 ;  /* 0x000000410e487221 */ /* 0x000fc60000000000 */
[----:B------:R-:W-:Y:S01]  /*60e0*/  @!P4 FMUL R55, R55, 0.5 ;  /* 0x3f0000003737c820 */ /* 0x000fe20000400000 */
[----:B------:R-:W1:Y:S01]  /*60f0*/  MUFU.EX2 R51, R51 ;  /* 0x0000003300337308 */ /* 0x000e620000000800 */
[----:B----4-:R-:W-:Y:S01]  /*6100*/  @!P5 FMUL R77, R77, R77 ;  /* 0x0000004d4d4dd220 */ /* 0x010fe20000400000 */
[----:B------:R-:W-:Y:S01]  /*6110*/  FSETP.GEU.AND P5, PT, R78, -126, PT ;  /* 0xc2fc00004e00780b */ /* 0x000fe20003fae000 */
[----:B------:R-:W-:Y:S01]  /*6120*/  FADD R67, R67, R76 ;  /* 0x0000004c43437221 */ /* 0x000fe20000000000 */
[----:B------:R-:W-:-:S03]  /*6130*/  F2FP.F16.F32.PACK_AB R76, R20, R53 ;  /* 0x00000035144c723e */ /* 0x000fc600000000ff */
[----:B------:R-:W-:Y:S01]  /*6140*/  @!P6 FMUL R82, R82, 0.5 ;  /* 0x3f0000005252e820 */ /* 0x000fe20000400000 */
[----:B------:R-:W3:Y:S01]  /*6150*/  MUFU.EX2 R55, R55 ;  /* 0x0000003700377308 */ /* 0x000ee20000000800 */
[----:B--2---:R-:W-:Y:S01]  /*6160*/  @!P3 FMUL R68, R68, R68 ;  /* 0x000000444444b220 */ /* 0x004fe20000400000 */
[----:B------:R-:W-:-:S05]  /*6170*/  FSETP.GEU.AND P3, PT, R83, -126, PT ;  /* 0xc2fc00005300780b */ /* 0x000fca0003f6e000 */
[----:B------:R-:W-:Y:S01]  /*6180*/  @!P5 FMUL R78, R78, 0.5 ;  /* 0x3f0000004e4ed820 */ /* 0x000fe20000400000 */
[----:B------:R2:W4:Y:S01]  /*6190*/  MUFU.EX2 R70, R82 ;  /* 0x0000005200467308 */ /* 0x0005220000000800 */
[----:B-1----:R-:W-:Y:S01]  /*61a0*/  @!P2 FMUL R51, R51, R51 ;  /* 0x000000333333a220 */ /* 0x002fe20000400000 */
[----:B------:R-:W-:-:S05]  /*61b0*/  FSETP.GEU.AND P2, PT, R81, -126, PT ;  /* 0xc2fc00005100780b */ /* 0x000fca0003f4e000 */
[----:B------:R-:W-:Y:S01]  /*61c0*/  @!P3 FMUL R83, R83, 0.5 ;  /* 0x3f0000005353b820 */ /* 0x000fe20000400000 */
[----:B------:R1:W5:Y:S01]  /*61d0*/  MUFU.EX2 R8, R78 ;  /* 0x0000004e00087308 */ /* 0x0003620000000800 */
[----:B---3--:R-:W-:Y:S01]  /*61e0*/  @!P4 FMUL R55, R55, R55 ;  /* 0x000000373737c220 */ /* 0x008fe20000400000 */
[----:B------:R-:W-:Y:S01]  /*61f0*/  FSETP.GEU.AND P4, PT, R79, -126, PT ;  /* 0xc2fc00004f00780b */ /* 0x000fe20003f8e000 */
[----:B--2---:R-:W-:Y:S01]  /*6200*/  FADD R82, R33, R68 ;  /* 0x0000004421527221 */ /* 0x004fe20000000000 */
[----:B------:R-:W-:Y:S02]  /*6210*/  F2FP.F16.F32.PACK_AB R33, R46, R33 ;  /* 0x000000212e21723e */ /* 0x000fe400000000ff */
[----:B------:R-:W-:Y:S01]  /*6220*/  F2FP.F16.F32.PACK_AB R45, R55, R68 ;  /* 0x00000044372d723e */ /* 0x000fe200000000ff */
[----:B------:R-:W-:Y:S01]  /*6230*/  @!P2 FMUL R81, R81, 0.5 ;  /* 0x3f0000005151a820 */ /* 0x000fe20000400000 */
[----:B------:R-:W2:Y:S01]  /*6240*/  MUFU.EX2 R7, R83 ;  /* 0x0000005300077308 */ /* 0x000ea20000000800 */
[----:B----4-:R-:W-:Y:S01]  /*6250*/  @!P6 FMUL R70, R70, R70 ;  /* 0x000000464646e220 */ /* 0x010fe20000400000 */
[----:B------:R-:W-:Y:S01]  /*6260*/  FSETP.GEU.AND P6, PT, R87, -126, PT ;  /* 0xc2fc00005700780b */ /* 0x000fe20003fce000 */
[----:B-1----:R-:W-:Y:S01]  /*6270*/  FADD R78, R9, R74 ;  /* 0x0000004a094e7221 */ /* 0x002fe20000000000 */
[----:B------:R-:W-:Y:S01]  /*6280*/  FADD R9, R10, R49 ;  /* 0x000000310a097221 */ /* 0x000fe20000000000 */
[----:B------:R-:W-:Y:S01]  /*6290*/  FADD R74, R16, R73 ;  /* 0x00000049104a7221 */ /* 0x000fe20000000000 */
[----:B------:R-:W-:Y:S01]  /*62a0*/  FADD R84, R37, R70 ;  /* 0x0000004625547221 */ /* 0x000fe20000000000 */
[----:B------:R-:W-:Y:S01]  /*62b0*/  @!P4 FMUL R79, R79, 0.5 ;  /* 0x3f0000004f4fc820 */ /* 0x000fe20000400000 */
[----:B------:R-:W-:Y:S01]  /*62c0*/  FADD R71, R9, R72 ;  /* 0x0000004809477221 */ /* 0x000fe20000000000 */
[----:B-----5:R-:W-:Y:S01]  /*62d0*/  @!P5 FMUL R8, R8, R8 ;  /* 0x000000080808d220 */ /* 0x020fe20000400000 */
[----:B------:R-:W-:Y:S01]  /*62e0*/  FSETP.GEU.AND P5, PT, R86, -126, PT ;  /* 0xc2fc00005600780b */ /* 0x000fe20003fae000 */
[----:B------:R1:W3:Y:S01]  /*62f0*/  MUFU.EX2 R75, R79 ;  /* 0x0000004f004b7308 */ /* 0x0002e20000000800 */
[----:B------:R-:W-:Y:S01]  /*6300*/  FADD R9, R13, R18 ;  /* 0x000000120d097221 */ /* 0x000fe20000000000 */
[----:B------:R-:W-:Y:S01]  /*6310*/  FADD R72, R21, R48 ;  /* 0x0000003015487221 */ /* 0x000fe20000000000 */
[----:B------:R-:W-:Y:S01]  /*6320*/  FADD R80, R59, R74 ;  /* 0x0000004a3b507221 */ /* 0x000fe20000000000 */
[----:B------:R-:W-:Y:S01]  /*6330*/  @!P6 FMUL R87, R87, 0.5 ;  /* 0x3f0000005757e820 */ /* 0x000fe20000400000 */
[----:B------:R-:W-:Y:S01]  /*6340*/  FADD R59, R17, R22 ;  /* 0x00000016113b7221 */ /* 0x000fe20000000000 */
[----:B--2---:R-:W-:Y:S01]  /*6350*/  @!P3 FMUL R7, R7, R7 ;  /* 0x000000070707b220 */ /* 0x004fe20000400000 */
[----:B------:R-:W-:Y:S01]  /*6360*/  FSETP.GEU.AND P3, PT, R26, -126, PT ;  /* 0xc2fc00001a00780b */ /* 0x000fe20003f6e000 */
[----:B------:R-:W-:Y:S01]  /*6370*/  FADD R74, R41, R56 ;  /* 0x00000038294a7221 */ /* 0x000fe20000000000 */
[----:B------:R-:W-:Y:S01]  /*6380*/  FADD R72, R9, R72 ;  /* 0x0000004809487221 */ /* 0x000fe20000000000 */
[----:B------:R-:W2:Y:S01]  /*6390*/  MUFU.EX2 R87, R87 ;  /* 0x0000005700577308 */ /* 0x000ea20000000800 */
[----:B------:R-:W-:Y:S01]  /*63a0*/  FADD R9, R25, R60 ;  /* 0x0000003c19097221 */ /* 0x000fe20000000000 */
[----:B------:R-:W-:Y:S01]  /*63b0*/  @!P5 FMUL R86, R86, 0.5 ;  /* 0x3f0000005656d820 */ /* 0x000fe20000400000 */
[----:B------:R-:W-:Y:S01]  /*63c0*/  FADD R59, R59, R74 ;  /* 0x0000004a3b3b7221 */ /* 0x000fe20000000000 */
[----:B-1----:R-:W-:Y:S01]  /*63d0*/  FADD R79, R29, R64 ;  /* 0x000000401d4f7221 */ /* 0x002fe20000000000 */
[----:B------:R-:W-:Y:S01]  /*63e0*/  FADD R74, R30, R43 ;  /* 0x0000002b1e4a7221 */ /* 0x000fe20000000000 */
[----:B------:R-:W-:Y:S01]  /*63f0*/  FADD R83, R46, R55 ;  /* 0x000000372e537221 */ /* 0x000fe20000000000 */
[----:B------:R-:W-:Y:S01]  /*6400*/  FADD R168, R9, R82 ;  /* 0x0000005209a87221 */ /* 0x000fe20000000000 */
[----:B------:R-:W1:Y:S01]  /*6410*/  MUFU.EX2 R86, R86 ;  /* 0x0000005600567308 */ /* 0x000e620000000800 */
[----:B------:R-:W-:Y:S01]  /*6420*/  FADD R9, R27, R62 ;  /* 0x0000003e1b097221 */ /* 0x000fe20000000000 */
[----:B------:R-:W-:Y:S01]  /*6430*/  FADD R171, R79, R84 ;  /* 0x000000544fab7221 */ /* 0x000fe20000000000 */
[----:B------:R-:W-:Y:S01]  /*6440*/  FADD R169, R74, R83 ;  /* 0x000000534aa97221 */ /* 0x000fe20000000000 */
[----:B------:R-:W-:Y:S01]  /*6450*/  FADD R82, R35, R8 ;  /* 0x0000000823527221 */ /* 0x000fe20000000000 */
[----:B------:R-:W-:Y:S01]  /*6460*/  @!P3 FMUL R26, R26, 0.5 ;  /* 0x3f0000001a1ab820 */ /* 0x000fe20000400000 */
[----:B------:R-:W-:Y:S01]  /*6470*/  FADD R74, R38, R77 ;  /* 0x0000004d264a7221 */ /* 0x000fe20000000000 */
[----:B------:R-:W-:Y:S01]  /*6480*/  FADD R79, R54, R7 ;  /* 0x00000007364f7221 */ /* 0x000fe20000000000 */
[----:B---3--:R-:W-:Y:S01]  /*6490*/  @!P4 FMUL R75, R75, R75 ;  /* 0x0000004b4b4bc220 */ /* 0x008fe20000400000 */
[----:B--2---:R-:W-:Y:S01]  /*64a0*/  @!P6 FMUL R87, R87, R87 ;  /* 0x000000575757e220 */ /* 0x004fe20000400000 */
[----:B------:R-:W-:Y:S01]  /*64b0*/  FADD R170, R9, R82 ;  /* 0x0000005209aa7221 */ /* 0x000fe20000000000 */
[----:B------:R-:W-:Y:S01]  /*64c0*/  FADD R172, R74, R79 ;  /* 0x0000004f4aac7221 */ /* 0x000fe20000000000 */
[----:B------:R-:W2:Y:S01]  /*64d0*/  MUFU.EX2 R9, R26 ;  /* 0x0000001a00097308 */ /* 0x000ea20000000800 */
[----:B------:R-:W-:Y:S01]  /*64e0*/  FADD R79, R31, R66 ;  /* 0x000000421f4f7221 */ /* 0x000fe20000000000 */
[----:B------:R-:W-:Y:S01]  /*64f0*/  FADD R74, R34, R47 ;  /* 0x0000002f224a7221 */ /* 0x000fe20000000000 */
[----:B------:R-:W-:Y:S01]  /*6500*/  FADD R83, R50, R75 ;  /* 0x0000004b32537221 */ /* 0x000fe20000000000 */
[----:B------:R-:W-:Y:S01]  /*6510*/  FADD R82, R42, R51 ;  /* 0x000000332a527221 */ /* 0x000fe20000000000 */
[----:B-1----:R-:W-:Y:S01]  /*6520*/  @!P5 FMUL R86, R86, R86 ;  /* 0x000000565656d220 */ /* 0x002fe20000400000 */
[----:B------:R-:W-:Y:S01]  /*6530*/  FADD R85, R58, R87 ;  /* 0x000000573a557221 */ /* 0x000fe20000000000 */
[----:B------:R-:W-:Y:S01]  /*6540*/  FADD R74, R74, R83 ;  /* 0x000000534a4a7221 */ /* 0x000fe20000000000 */
[----:B------:R-:W1:Y:S01]  /*6550*/  MUFU.EX2 R81, R81 ;  /* 0x0000005100517308 */ /* 0x000e620000000800 */
[----:B------:R-:W-:Y:S01]  /*6560*/  FADD R84, R39, R86 ;  /* 0x0000005627547221 */ /* 0x000fe20000000000 */
        /* <DEDUP_REMOVED lines=13> */
[----:B------:R-:W-:Y:S01]  /*6640*/  SHF.L.U32 R59, R6, 0x1f, RZ ;  /* 0x0000001f063b7819 */ /* 0x000fe200000006ff */
[----:B------:R-:W-:Y:S01]  /*6650*/  FADD R72, R63, R72 ;  /* 0x000000483f487221 */ /* 0x000fe20000000000 */
[----:B--2---:R-:W-:Y:S01]  /*6660*/  @!P3 FMUL R9, R9, R9 ;  /* 0x000000090909b220 */ /* 0x004fe20000400000 */
[----:B------:R-:W-:Y:S01]  /*6670*/  FADD R74, R79, R74 ;  /* 0x0000004a4f4a7221 */ /* 0x000fe20000000000 */
[----:B-1----:R-:W-:Y:S01]  /*6680*/  @!P2 FMUL R81, R81, R81 ;  /* 0x000000515151a220 */ /* 0x002fe20000400000 */
[----:B------:R-:W-:Y:S01]  /*6690*/  F2FP.F16.F32.PACK_AB R29, R38, R29 ;  /* 0x0000001d261d723e */ /* 0x000fe200000000ff */
[----:B------:R1:W2:Y:S01]  /*66a0*/  SYNCS.PHASECHK.TRANS64.TRYWAIT P2, [UR11+0x3c000], R59 ;  /* 0x03c0003bff0075a7 */ /* 0x0002a2000804014b */
[----:B------:R-:W-:Y:S01]  /*66b0*/  F2FP.F16.F32.PACK_AB R38, R41, R16 ;  /* 0x000000102926723e */ /* 0x000fe200000000ff */
[----:B------:R-:W-:Y:S01]  /*66c0*/  FFMA R2, R9, R2, R72 ;  /* 0x0000000209027223 */ /* 0x000fe20000000048 */
[----:B------:R-:W-:Y:S01]  /*66d0*/  F2FP.F16.F32.PACK_AB R41, R43, R60 ;  /* 0x0000003c2b29723e */ /* 0x000fe200000000ff */
[----:B------:R-:W-:Y:S01]  /*66e0*/  FFMA R0, R81, R0, R74 ;  /* 0x0000000051007223 */ /* 0x000fe2000000004a */
[----:B------:R-:W-:Y:S01]  /*66f0*/  F2FP.F16.F32.PACK_AB R25, R30, R25 ;  /* 0x000000191e19723e */ /* 0x000fe200000000ff */
[----:B------:R-:W-:Y:S01]  /*6700*/  FMUL R152, R152, R9 ;  /* 0x0000000998987220 */ /* 0x000fe20000400000 */
[----:B------:R-:W-:Y:S01]  /*6710*/  F2FP.F16.F32.PACK_AB R27, R34, R27 ;  /* 0x0000001b221b723e */ /* 0x000fe200000000ff */
[----:B------:R-:W-:Y:S01]  /*6720*/  FMUL R153, R153, R9 ;  /* 0x0000000999997220 */ /* 0x000fe20000400000 */
[----:B------:R-:W-:Y:S01]  /*6730*/  F2FP.F16.F32.PACK_AB R31, R42, R31 ;  /* 0x0000001f2a1f723e */ /* 0x000fe200000000ff */
[----:B------:R-:W-:Y:S01]  /*6740*/  FMUL R156, R156, R9 ;  /* 0x000000099c9c7220 */ /* 0x000fe20000400000 */
[----:B------:R-:W-:Y:S01]  /*6750*/  F2FP.F16.F32.PACK_AB R37, R54, R37 ;  /* 0x000000253625723e */ /* 0x000fe200000000ff */
[-C--:B------:R-:W-:Y:S01]  /*6760*/  FMUL R157, R157, R9.reuse ;  /* 0x000000099d9d7220 */ /* 0x080fe20000400000 */
[----:B------:R-:W-:Y:S01]  /*6770*/  F2FP.F16.F32.PACK_AB R43, R47, R62 ;  /* 0x0000003e2f2b723e */ /* 0x000fe200000000ff */
[-C--:B------:R-:W-:Y:S01]  /*6780*/  FMUL R160, R160, R9.reuse ;  /* 0x00000009a0a07220 */ /* 0x080fe20000400000 */
        /* <DEDUP_REMOVED lines=34> */
[----:B------:R-:W-:Y:S01]  /*69b0*/  FMUL R101, R101, R9 ;  /* 0x0000000965657220 */ /* 0x000fe20000400000 */
        /* <DEDUP_REMOVED lines=52> */
[----:B------:R-:W-:Y:S01]  /*6d00*/  F2FP.F16.F32.PACK_AB R54, R56, R73 ;  /* 0x000000493836723e */ /* 0x000fe200000000ff */
[----:B-12---:R-:W-:Y:S06]  /*6d10*/  @!P0 BRA `(.L_x_27) ;  /* 0x0000000000048947 */ /* 0x006fec0003800000 */
[----:B------:R-:W-:Y:S01]  /*6d20*/  BPT.TRAP 0x1 ;  /* 0x000000040000795c */ /* 0x000fe20000300000 */
.L_x_27:
[----:B------:R-:W-:Y:S05]  /*6d30*/  @P2 BRA `(.L_x_28) ;  /* 0x0000000000082947 */ /* 0x000fea0003800000 */
[----:B------:R-:W1:Y:S02]  /*6d40*/  SYNCS.PHASECHK.TRANS64.TRYWAIT P2, [UR11+0x3c000], R59 ;  /* 0x03c0003bff0075a7 */ /* 0x000e64000804014b */
[----:B-1----:R-:W-:Y:S05]  /*6d50*/  @!P2 BRA `(.L_x_29) ;  /* 0x0000004800bca947 */ /* 0x002fea0003800000 */
.L_x_28:
[----:B------:R-:W-:Y:S01]  /*6d60*/  UIMAD UR14, UR10, 0xa00, UR5 ;  /* 0x00000a000a0e78a4 */ /* 0x000fe2000f8e0205 */
[----:B------:R-:W-:Y:S01]  /*6d70*/  WARPGROUP.ARRIVE ;  /* 0x00000000000079c5 */ /* 0x000fe20000000000 */
[----:B------:R-:W-:Y:S01]  /*6d80*/  UMOV UR15, 0x80000020 ;  /* 0x80000020000f7882 */ /* 0x000fe20000000000 */
[----:B------:R-:W-:Y:S01]  /*6d90*/  UMOV UR19, 0x80000020 ;  /* 0x8000002000137882 */ /* 0x000fe20000000000 */
[----:B------:R-:W-:Y:S01]  /*6da0*/  UIADD3 UR18, UR14, 0x200, URZ ;  /* 0x000002000e127890 */ /* 0x000fe2000fffe03f */
[----:B------:R-:W-:Y:S01]  /*6db0*/  F2FP.F16.F32.PACK_AB R55, R87, R86 ;  /* 0x000000565737723e */ /* 0x000fe200000000ff */
[----:B------:R-:W-:Y:S01]  /*6dc0*/  UIADD3 UR22, UR14, 0x400, URZ ;  /* 0x000004000e167890 */ /* 0x000fe2000fffe03f */
[----:B------:R-:W-:Y:S02]  /*6dd0*/  UMOV UR23, 0x80000020 ;  /* 0x8000002000177882 */ /* 0x000fe40000000000 */
[----:B------:R-:W-:Y:S01]  /*6de0*/  HGMMA.64x32x16.F32 R152, R24, gdesc[UR12].tnspB, R152, gsb0 ;  /* 0x4060000c18987df0 */ /* 0x000fe20008000898 */
[----:B------:R-:W-:Y:S01]  /*6df0*/  UIADD3 UR26, UR14, 0x600, URZ ;  /* 0x000006000e1a7890 */ /* 0x000fe2000fffe03f */
[----:B------:R-:W-:Y:S01]  /*6e00*/  UMOV UR27, 0x80000020 ;  /* 0x80000020001b7882 */ /* 0x000fe20000000000 */
[----:B------:R-:W-:Y:S01]  /*6e10*/  UIADD3 UR30, UR14, 0x800, URZ ;  /* 0x000008000e1e7890 */ /* 0x000fe2000fffe03f */
[----:B------:R-:W-:Y:S01]  /*6e20*/  UMOV UR31, 0x80000020 ;  /* 0x80000020001f7882 */ /* 0x000fe20000000000 */
[----:B------:R-:W-:Y:S01]  /*6e30*/  UMOV UR15, 0x80000020 ;  /* 0x80000020000f7882 */ /* 0x000fe20000000000 */
[----:B------:R-:W-:-:S02]  /*6e40*/  WARPGROUP.DEPBAR.LE gsb0, 0x0 ;  /* 0x00008000000079c5 */ /* 0x000fc40000010000 */
        /* <DEDUP_REMOVED lines=169> */
[----:B------:R-:W-:Y:S01]  /*78e0*/  UIADD3 UR14, UR14, 0x9c0, URZ ;  /* 0x000009c00e0e7890 */ /* 0x000fe2000fffe03f */
        /* <DEDUP_REMOVED lines=18> */
.L_x_30:
[----:B------:R-:W-:-:S04]  /*7a10*/  ULEA UR11, UR4, UR36, 0x3 ;  /* 0x00000024040b7291 */ /* 0x000fc8000f8e183f */
[----:B------:R-:W-:-:S04]  /*7a20*/  UIADD3 UR11, UR11, 0x3c028, URZ ;  /* 0x0003c0280b0b7890 */ /* 0x000fc8000fffe03f */
[----:B------:R-:W-:-:S09]  /*7a30*/  UPRMT UR11, URZ, 0x654, UR11 ;  /* 0x000006543f0b7896 */ /* 0x000fd2000800000b */
[----:B------:R-:W-:Y:S01]  /*7a40*/  SYNCS.ARRIVE.TRANS64.RED.A1T0 RZ, [UR11], RZ ;  /* 0x000000ffffff79a7 */ /* 0x000fe2000810040b */
[----:B------:R-:W-:Y:S05]  /*7a50*/  @P1 BRA `(.L_x_31) ;  /* 0x0000000000041947 */ /* 0x000fea0003800000 */
[----:B------:R-:W-:Y:S01]  /*7a60*/  BPT.TRAP 0x1 ;  /* 0x000000040000795c */ /* 0x000fe20000300000 */
.L_x_31:
[----:B------:R-:W-:-:S04]  /*7a70*/  UIADD3 UR4, UR4, 0x1, URZ ;  /* 0x0000000104047890 */ /* 0x000fc8000fffe03f */
[----:B------:R-:W-:-:S04]  /*7a80*/  UISETP.NE.AND UP0, UPT, UR4, 0x5, UPT ;  /* 0x000000050400788c */ /* 0x000fc8000bf05270 */
[----:B------:R-:W-:Y:S01]  /*7a90*/  USEL UR11, UR4, URZ, UP0 ;  /* 0x0000003f040b7287 */ /* 0x000fe20008000000 */
[----:B------:R-:W-:Y:S11]  /*7aa0*/  @!P0 BRA `(.L_x_32) ;  /* 0x0000000000048947 */ /* 0x000ff60003800000 */
[----:B------:R-:W-:Y:S01]  /*7ab0*/  BPT.TRAP 0x1 ;  /* 0x000000040000795c */ /* 0x000fe20000300000 */
.L_x_32:
[----:B------:R-:W-:-:S04]  /*7ac0*/  ULEA UR4, UR11, UR36, 0x3 ;  /* 0x000000240b047291 */ /* 0x000fc8000f8e183f */
[----:B------:R-:W-:-:S04]  /*7ad0*/  UIADD3 UR4, UR4, 0x3c028, URZ ;  /* 0x0003c02804047890 */ /* 0x000fc8000fffe03f */
[----:B------:R-:W-:-:S09]  /*7ae0*/  UPRMT UR4, URZ, 0x654, UR4 ;  /* 0x000006543f047896 */ /* 0x000fd20008000004 */
[----:B------:R-:W-:Y:S01]  /*7af0*/  SYNCS.ARRIVE.TRANS64.RED.A1T0 RZ, [UR4], RZ ;  /* 0x000000ffffff79a7 */ /* 0x000fe20008100404 */
[----:B------:R-:W-:Y:S05]  /*7b00*/  @P1 BRA `(.L_x_33) ;  /* 0x0000000000041947 */ /* 0x000fea0003800000 */
[----:B------:R-:W-:Y:S01]  /*7b10*/  BPT.TRAP 0x1 ;  /* 0x000000040000795c */ /* 0x000fe20000300000 */
.L_x_33:
[----:B------:R-:W-:Y:S01]  /*7b20*/  UIADD3 UR10, UR10, 0x1, URZ ;  /* 0x000000010a0a7890 */ /* 0x000fe2000fffe03f */
[C---:B------:R-:W-:Y:S01]  /*7b30*/  ISETP.GT.AND P2, PT, R5.reuse, 0x2, PT ;  /* 0x000000020500780c */ /* 0x040fe20003f44270 */
[----:B------:R-:W-:Y:S01]  /*7b40*/  UIADD3 UR4, UR11, 0x1, URZ ;  /* 0x000000010b047890 */ /* 0x000fe2000fffe03f */
[----:B------:R-:W-:Y:S01]  /*7b50*/  IADD3 R5, R5, -0x1, RZ ;  /* 0xffffffff05057810 */ /* 0x000fe20007ffe0ff */
[----:B------:R-:W-:Y:S01]  /*7b60*/  UISETP.NE.AND UP2, UPT, UR10, 0x5, UPT ;  /* 0x000000050a00788c */ /* 0x000fe2000bf45270 */
[----:B------:R-:W-:Y:S01]  /*7b70*/  MOV R7, R3 ;  /* 0x0000000300077202 */ /* 0x000fe20000000f00 */
[----:B------:R-:W-:Y:S01]  /*7b80*/  UISETP.NE.AND UP0, UPT, UR4, 0x5, UPT ;  /* 0x000000050400788c */ /* 0x000fe2000bf05270 */
[----:B------:R-:W-:Y:S01]  /*7b90*/  MOV R9, R4 ;  /* 0x0000000400097202 */ /* 0x000fe20000000f00 */
[----:B------:R-:W-:Y:S02]  /*7ba0*/  USEL UR11, URZ, 0x1, UP2 ;  /* 0x000000013f0b7887 */ /* 0x000fe40009000000 */
[----:B------:R-:W-:-:S02]  /*7bb0*/  USEL UR4, UR4, URZ, UP0 ;  /* 0x0000003f04047287 */ /* 0x000fc40008000000 */
[----:B------:R-:W-:Y:S02]  /*7bc0*/  USEL UR38, UR10, URZ, UP2 ;  /* 0x0000003f0a267287 */ /* 0x000fe40009000000 */
[----:B------:R-:W-:Y:S01]  /*7bd0*/  LOP3.LUT R6, R6, UR11, RZ, 0x3c, !PT ;  /* 0x0000000b06067c12 */ /* 0x000fe2000f8e3cff */
[----:B------:R-:W-:Y:S09]  /*7be0*/  @P2 BRA `(.L_x_34) ;  /* 0xffffffc800182947 */ /* 0x000ff2000383ffff */
.L_x_23:
[----:B------:R-:W2:Y:S01]  /*7bf0*/  SHFL.BFLY PT, R5, R2, 0x1, 0x1f ;  /* 0x0c201f0002057f89 */ /* 0x000ea200000e0000 */
[----:B------:R-:W-:Y:S01]  /*7c00*/  BSSY B0, `(.L_x_35) ;  /* 0x0000023000007945 */ /* 0x000fe20003800000 */
[----:B------:R-:W-:Y:S02]  /*7c10*/  MOV R9, 0x7f800000 ;  /* 0x7f80000000097802 */ /* 0x000fe40000000f00 */
[----:B------:R-:W3:Y:S01]  /*7c20*/  SHFL.BFLY PT, R7, R0, 0x1, 0x1f ;  /* 0x0c201f0000077f89 */ /* 0x000ee200000e0000 */
[----:B------:R-:W-:Y:S02]  /*7c30*/  MOV R10, 0x3f800000 ;  /* 0x3f800000000a7802 */ /* 0x000fe40000000f00 */
[----:B------:R-:W-:Y:S01]  /*7c40*/  MOV R11, 0x7f800000 ;  /* 0x7f800000000b7802 */ /* 0x000fe20000000f00 */
[----:B--2---:R-:W-:Y:S01]  /*7c50*/  FADD R5, R5, R2 ;  /* 0x0000000205057221 */ /* 0x004fe20000000000 */
[----:B---3--:R-:W-:-:S04]  /*7c60*/  FADD R14, R7, R0 ;  /* 0x00000000070e7221 */ /* 0x008fc80000000000 */
[----:B------:R-:W2:Y:S04]  /*7c70*/  SHFL.BFLY PT, R6, R5, 0x2, 0x1f ;  /* 0x0c401f0005067f89 */ /* 0x000ea800000e0000 */
[----:B------:R-:W1:Y:S01]  /*7c80*/  SHFL.BFLY PT, R15, R14, 0x2, 0x1f ;  /* 0x0c401f000e0f7f89 */ /* 0x000e6200000e0000 */
[C---:B--2---:R-:W-:Y:S01]  /*7c90*/  FSETP.NE.AND P0, PT, R5.reuse, -R6, PT ;  /* 0x800000060500720b */ /* 0x044fe20003f05000 */
[----:B------:R-:W-:Y:S01]  /*7ca0*/  FADD R2, R5, R6 ;  /* 0x0000000605027221 */ /* 0x000fe20000000000 */
[----:B------:R-:W-:Y:S01]  /*7cb0*/  MOV R6, 0x3f800000 ;  /* 0x3f80000000067802 */ /* 0x000fe20000000f00 */
[----:B-1----:R-:W-:-:S10]  /*7cc0*/  FADD R8, R14, R15 ;  /* 0x0000000f0e087221 */ /* 0x002fd40000000000 */
[----:B------:R-:W-:Y:S05]  /*7cd0*/  @!P0 BRA `(.L_x_36) ;  /* 0x0000000000548947 */ /* 0x000fea0003800000 */
[----:B------:R-:W-:Y:S01]  /*7ce0*/  IADD3 R0, R2, 0x1800000, RZ ;  /* 0x0180000002007810 */ /* 0x000fe20007ffe0ff */
[----:B------:R-:W-:Y:S03]  /*7cf0*/  BSSY B1, `(.L_x_37) ;  /* 0x000000c000017945 */ /* 0x000fe60003800000 */
[----:B------:R-:W-:-:S04]  /*7d00*/  LOP3.LUT R0, R0, 0x7f800000, RZ, 0xc0, !PT ;  /* 0x7f80000000007812 */ /* 0x000fc800078ec0ff */
[----:B------:R-:W-:-:S13]  /*7d10*/  ISETP.GT.U32.AND P0, PT, R0, 0x1ffffff, PT ;  /* 0x01ffffff0000780c */ /* 0x000fda0003f04070 */
[----:B------:R-:W-:Y:S05]  /*7d20*/  @P0 BRA `(.L_x_38) ;  /* 0x0000000000100947 */ /* 0x000fea0003800000 */
[----:B------:R-:W-:-:S07]  /*7d30*/  MOV R13, 0x7d50 ;  /* 0x00007d50000d7802 */ /* 0x000fce0000000f00 */
[----:B------:R-:W-:Y:S05]  /*7d40*/  CALL.REL.NOINC `($__internal_0_$__cuda_sm20_rcp_rn_f32_slowpath) ;  /* 0x0000003c00687944 */ /* 0x000fea0003c00000 */
[----:B------:R-:W-:Y:S01]  /*7d50*/  MOV R6, R5 ;  /* 0x0000000500067202 */ /* 0x000fe20000000f00 */
[----:B------:R-:W-:Y:S06]  /*7d60*/  BRA `(.L_x_39) ;  /* 0x0000000000107947 */ /* 0x000fec0003800000 */
.L_x_38:
[----:B------:R-:W1:Y:S02]  /*7d70*/  MUFU.RCP R5, R2 ;  /* 0x0000000200057308 */ /* 0x000e640000001000 */
[----:B-1----:R-:W-:-:S04]  /*7d80*/  FFMA R0, R2, R5, -1 ;  /* 0xbf80000002007423 */ /* 0x002fc80000000005 */
[----:B------:R-:W-:-:S04]  /*7d90*/  FADD.FTZ R0, -R0, -RZ ;  /* 0x800000ff00007221 */ /* 0x000fc80000010100 */
[----:B------:R-:W-:-:S07]  /*7da0*/  FFMA R6, R5, R0, R5 ;  /* 0x0000000005067223 */ /* 0x000fce0000000005 */
.L_x_39:
[----:B------:R-:W-:Y:S05]  /*7db0*/  BSYNC B1 ;  /* 0x0000000000017941 */ /* 0x000fea0003800000 */
.L_x_37:
[----:B------:R-:W-:Y:S01]  /*7dc0*/  FSETP.GEU.AND P0, PT, |R2|, 1.175494350822287508e-38, PT ;  /* 0x008000000200780b */ /* 0x000fe20003f0e200 */
[----:B------:R-:W-:-:S12]  /*7dd0*/  ULDC UR4, c[0x0][0x600] ;  /* 0x0001800000047ab9 */ /* 0x000fd80000000800 */
[----:B------:R-:W-:-:S04]  /*7de0*/  @!P0 FMUL R2, R2, 16777216 ;  /* 0x4b80000002028820 */ /* 0x000fc80000400000 */
[----:B------:R-:W1:Y:S02]  /*7df0*/  MUFU.LG2 R0, R2 ;  /* 0x0000000200007308 */ /* 0x000e640000000c00 */
[----:B-1----:R-:W-:-:S04]  /*7e00*/  @!P0 FADD R0, R0, -24 ;  /* 0xc1c0000000008421 */ /* 0x002fc80000000000 */
[----:B------:R-:W-:-:S04]  /*7e10*/  FMUL R0, R0, 0.69314718246459960938 ;  /* 0x3f31721800007820 */ /* 0x000fc80000400000 */
[----:B------:R-:W-:-:S07]  /*7e20*/  FFMA R11, R3, UR4, R0 ;  /* 0x00000004030b7c23 */ /* 0x000fce0008000000 */
.L_x_36:
[----:B------:R-:W-:Y:S05]  /*7e30*/  BSYNC B0 ;  /* 0x0000000000007941 */ /* 0x000fea0003800000 */
.L_x_35:
[----:B------:R-:W-:Y:S01]  /*7e40*/  FSETP.NE.AND P0, PT, R14, -R15, PT ;  /* 0x8000000f0e00720b */ /* 0x000fe20003f05000 */
[----:B------:R-:W-:Y:S01]  /*7e50*/  ULDC UR4, c[0x0][0x608] ;  /* 0x0001820000047ab9 */ /* 0x000fe20000000800 */
[----:B------:R-:W-:Y:S01]  /*7e60*/  BSSY B0, `(.L_x_40) ;  /* 0x0000041000007945 */ /* 0x000fe20003800000 */
[----:B------:R-:W-:-:S04]  /*7e70*/  FMUL R6, R6, UR4 ;  /* 0x0000000406067c20 */ /* 0x000fc80008400000 */
        /* <DEDUP_REMOVED lines=40> */
[----:B------:R-:W-:Y:S06]  /*8100*/  @!P0 BRA `(.L_x_41) ;  /* 0x0000000000588947 */ /* 0x000fec0003800000 */
[----:B------:R-:W-:Y:S01]  /*8110*/  IADD3 R0, R8, 0x1800000, RZ ;  /* 0x0180000008007810 */ /* 0x000fe20007ffe0ff */
[----:B------:R-:W-:Y:S03]  /*8120*/  BSSY B1, `(.L_x_42) ;  /* 0x000000d000017945 */ /* 0x000fe60003800000 */
[----:B------:R-:W-:-:S04]  /*8130*/  LOP3.LUT R0, R0, 0x7f800000, RZ, 0xc0, !PT ;  /* 0x7f80000000007812 */ /* 0x000fc800078ec0ff */
[----:B------:R-:W-:-:S13]  /*8140*/  ISETP.GT.U32.AND P0, PT, R0, 0x1ffffff, PT ;  /* 0x01ffffff0000780c */ /* 0x000fda0003f04070 */
[----:B------:R-:W-:Y:S05]  /*8150*/  @P0 BRA `(.L_x_43) ;  /* 0x0000000000140947 */ /* 0x000fea0003800000 */
[----:B------:R-:W-:Y:S02]  /*8160*/  MOV R2, R8 ;  /* 0x0000000800027202 */ /* 0x000fe40000000f00 */
[----:B------:R-:W-:-:S07]  /*8170*/  MOV R13, 0x8190 ;  /* 0x00008190000d7802 */ /* 0x000fce0000000f00 */
[----:B------:R-:W-:Y:S05]  /*8180*/  CALL.REL.NOINC `($__internal_0_$__cuda_sm20_rcp_rn_f32_slowpath) ;  /* 0x0000003800587944 */ /* 0x000fea0003c00000 */
[----:B------:R-:W-:Y:S01]  /*8190*/  MOV R10, R5 ;  /* 0x00000005000a7202 */ /* 0x000fe20000000f00 */
[----:B------:R-:W-:Y:S06]  /*81a0*/  BRA `(.L_x_44) ;  /* 0x0000000000107947 */ /* 0x000fec0003800000 */
.L_x_43:
[----:B------:R-:W1:Y:S02]  /*81b0*/  MUFU.RCP R3, R8 ;  /* 0x0000000800037308 */ /* 0x000e640000001000 */
[----:B-1----:R-:W-:-:S04]  /*81c0*/  FFMA R0, R8, R3, -1 ;  /* 0xbf80000008007423 */ /* 0x002fc80000000003 */
[----:B------:R-:W-:-:S04]  /*81d0*/  FADD.FTZ R0, -R0, -RZ ;  /* 0x800000ff00007221 */ /* 0x000fc80000010100 */
[----:B------:R-:W-:-:S07]  /*81e0*/  FFMA R10, R3, R0, R3 ;  /* 0x00000000030a7223 */ /* 0x000fce0000000003 */
.L_x_44:
[----:B------:R-:W-:Y:S05]  /*81f0*/  BSYNC B1 ;  /* 0x0000000000017941 */ /* 0x000fea0003800000 */
.L_x_42:
[----:B------:R-:W-:Y:S01]  /*8200*/  FSETP.GEU.AND P0, PT, |R8|, 1.175494350822287508e-38, PT ;  /* 0x008000000800780b */ /* 0x000fe20003f0e200 */
[----:B------:R-:W-:-:S12]  /*8210*/  ULDC UR4, c[0x0][0x600] ;  /* 0x0001800000047ab9 */ /* 0x000fd80000000800 */
[----:B------:R-:W-:-:S04]  /*8220*/  @!P0 FMUL R8, R8, 16777216 ;  /* 0x4b80000008088820 */ /* 0x000fc80000400000 */
[----:B------:R-:W1:Y:S02]  /*8230*/  MUFU.LG2 R0, R8 ;  /* 0x0000000800007308 */ /* 0x000e640000000c00 */
[----:B-1----:R-:W-:-:S04]  /*8240*/  @!P0 FADD R0, R0, -24 ;  /* 0xc1c0000000008421 */ /* 0x002fc80000000000 */
[----:B------:R-:W-:-:S04]  /*8250*/  FMUL R9, R0, 0.69314718246459960938 ;  /* 0x3f31721800097820 */ /* 0x000fc80000400000 */
[----:B------:R-:W-:-:S07]  /*8260*/  FFMA R9, R4, UR4, R9 ;  /* 0x0000000404097c23 */ /* 0x000fce0008000009 */
.L_x_41:
[----:B------:R-:W-:Y:S05]  /*8270*/  BSYNC B0 ;  /* 0x0000000000007941 */ /* 0x000fea0003800000 */
.L_x_40:
[----:B------:R-:W-:Y:S01]  /*8280*/  UIADD3 UR4, UR37, -0x1, URZ ;  /* 0xffffffff25047890 */ /* 0x000fe2000fffe03f */
[----:B------:R-:W1:Y:S01]  /*8290*/  S2R R2, SR_TID.X ;  /* 0x0000000000027919 */ /* 0x000e620000002100 */
[----:B------:R-:W-:Y:S01]  /*82a0*/  ULDC UR5, c[0x0][0x608] ;  /* 0x0001820000057ab9 */ /* 0x000fe20000000800 */
[----:B------:R-:W-:Y:S01]  /*82b0*/  ULDC.64 UR8, c[0x0][0x208] ;  /* 0x0000820000087ab9 */ /* 0x000fe20000000a00 */
[----:B------:R-:W-:Y:S02]  /*82c0*/  FMUL R10, R10, UR5 ;  /* 0x000000050a0a7c20 */ /* 0x000fe40008400000 */
[----:B------:R-:W-:Y:S01]  /*82d0*/  ISETP.NE.AND P0, PT, RZ, UR4, PT ;  /* 0x00000004ff007c0c */ /* 0x000fe2000bf05270 */
[----:B------:R-:W-:Y:S01]  /*82e0*/  ULEA UR4, UR37, UR36, 0x3 ;  /* 0x0000002425047291 */ /* 0x000fe2000f8e183f */
[-C--:B------:R-:W-:Y:S01]  /*82f0*/  FMUL R19, R154, R10.reuse ;  /* 0x0000000a9a137220 */ /* 0x080fe20000400000 */
[-C--:B------:R-:W-:Y:S01]  /*8300*/  FMUL R155, R155, R10.reuse ;  /* 0x0000000a9b9b7220 */ /* 0x080fe20000400000 */
[----:B------:R-:W-:Y:S01]  /*8310*/  SEL R0, RZ, 0x1, P0 ;  /* 0x00000001ff007807 */ /* 0x000fe20000000000 */
[-C--:B------:R-:W-:Y:S01]  /*8320*/  FMUL R23, R158, R10.reuse ;  /* 0x0000000a9e177220 */ /* 0x080fe20000400000 */
[-C--:B------:R-:W-:Y:S01]  /*8330*/  FMUL R159, R159, R10.reuse ;  /* 0x0000000a9f9f7220 */ /* 0x080fe20000400000 */
[-C--:B------:R-:W-:Y:S01]  /*8340*/  FMUL R25, R162, R10.reuse ;  /* 0x0000000aa2197220 */ /* 0x080fe20000400000 */
[----:B------:R-:W-:Y:S01]  /*8350*/  SHF.L.U32 R0, R0, 0x1f, RZ ;  /* 0x0000001f00007819 */ /* 0x000fe200000006ff */
[-C--:B------:R-:W-:Y:S01]  /*8360*/  FMUL R163, R163, R10.reuse ;  /* 0x0000000aa3a37220 */ /* 0x080fe20000400000 */
[-C--:B------:R-:W-:Y:S01]  /*8370*/  FMUL R27, R166, R10.reuse ;  /* 0x0000000aa61b7220 */ /* 0x080fe20000400000 */
[-C--:B------:R-:W-:Y:S01]  /*8380*/  FMUL R167, R167, R10.reuse ;  /* 0x0000000aa7a77220 */ /* 0x080fe20000400000 */
[----:B------:R-:W2:Y:S01]  /*8390*/  SYNCS.PHASECHK.TRANS64.TRYWAIT P0, [UR4+0x3c098], R0 ;  /* 0x03c09800ff0075a7 */ /* 0x000ea20008000144 */
        /* <DEDUP_REMOVED lines=14> */
[----:B-1----:R-:W-:Y:S01]  /*8480*/  LOP3.LUT P1, RZ, R2, 0x3, RZ, 0xc0, !PT ;  /* 0x0000000302ff7812 */ /* 0x002fe2000782c0ff */
[-C--:B------:R-:W-:Y:S01]  /*8490*/  FMUL R43, R134, R10.reuse ;  /* 0x0000000a862b7220 */ /* 0x080fe20000400000 */
[----:B------:R-:W-:Y:S01]  /*84a0*/  FMUL R135, R135, R10 ;  /* 0x0000000a87877220 */ /* 0x000fe20000400000 */
[----:B------:R-:W-:Y:S01]  /*84b0*/  LOP3.LUT R16, R2, 0x7f, RZ, 0xc0, !PT ;  /* 0x0000007f02107812 */ /* 0x000fe200078ec0ff */
[----:B--2---:R-:W-:Y:S09]  /*84c0*/  @!P0 BRA `(.L_x_45) ;  /* 0x0000003000f88947 */ /* 0x004ff20003800000 */
.L_x_100:
[----:B------:R-:W-:Y:S01]  /*84d0*/  USHF.L.U32 UR42, UR7, 0x6, URZ ;  /* 0x00000006072a7899 */ /* 0x000fe2000800063f */
[----:B------:R-:W-:Y:S01]  /*84e0*/  BSSY B0, `(.L_x_46) ;  /* 0x0000018000007945 */ /* 0x000fe20003800000 */
[----:B------:R-:W-:-:S03]  /*84f0*/  SHF.R.U32.HI R17, RZ, 0x5, R16 ;  /* 0x00000005ff117819 */ /* 0x000fc60000011610 */
[----:B------:R-:W-:Y:S07]  /*8500*/  @P1 BRA `(.L_x_47) ;  /* 0x0000000000541947 */ /* 0x000fee0003800000 */
[----:B------:R-:W2:Y:S01]  /*8510*/  S2UR UR4, SR_CTAID.Y ;  /* 0x00000000000479c3 */ /* 0x000ea20000002600 */
[----:B-1----:R-:W-:Y:S01]  /*8520*/  SHF.R.U32.HI R0, RZ, 0x2, R2 ;  /* 0x00000002ff007819 */ /* 0x002fe20000011602 */
[----:B------:R-:W-:Y:S01]  /*8530*/  ULDC.64 UR6, c[0x0][0x688] ;  /* 0x0001a20000067ab9 */ /* 0x000fe20000000a00 */
[----:B------:R-:W-:Y:S02]  /*8540*/  SHF.L.U32 R3, R17, 0x4, RZ ;  /* 0x0000000411037819 */ /* 0x000fe400000006ff */
[----:B------:R-:W-:-:S03]  /*8550*/  LOP3.LUT R0, R0, 0x7, RZ, 0xc0, !PT ;  /* 0x0000000700007812 */ /* 0x000fc600078ec0ff */
[----:B------:R-:W1:Y:S01]  /*8560*/  S2UR UR5, SR_CTAID.Z ;  /* 0x00000000000579c3 */ /* 0x000e620000002700 */
[----:B------:R-:W-:-:S04]  /*8570*/  LOP3.LUT R0, R3, 0xfffffff0, R0, 0xe2, !PT ;  /* 0xfffffff003007812 */ /* 0x000fc800078ee200 */
[----:B------:R-:W-:-:S04]  /*8580*/  IADD3 R3, R0, UR42, RZ ;  /* 0x0000002a00037c10 */ /* 0x000fc8000fffe0ff */
[----:B------:R-:W-:Y:S01]  /*8590*/  IADD3 R2, R3, 0x8, RZ ;  /* 0x0000000803027810 */ /* 0x000fe20007ffe0ff */
[----:B--2---:R-:W-:-:S04]  /*85a0*/  UIMAD UR4, UR4, UR6, UR42 ;  /* 0x00000006040472a4 */ /* 0x004fc8000f8e022a */
[----:B-1----:R-:W-:-:S03]  /*85b0*/  UIMAD UR4, UR5, UR7, UR4 ;  /* 0x00000007050472a4 */ /* 0x002fc6000f8e0204 */
[----:B------:R-:W-:Y:S02]  /*85c0*/  ULDC UR5, c[0x0][0x288] ;  /* 0x0000a20000057ab9 */ /* 0x000fe40000000800 */
[----:B------:R-:W-:Y:S02]  /*85d0*/  ISETP.GE.U32.AND P0, PT, R3, UR5, PT ;  /* 0x0000000503007c0c */ /* 0x000fe4000bf06070 */
[----:B------:R-:W-:Y:S02]  /*85e0*/  IADD3 R0, P2, R0, UR4, RZ ;  /* 0x0000000400007c10 */ /* 0x000fe4000ff5e0ff */
[----:B------:R-:W-:Y:S01]  /*85f0*/  ISETP.GE.U32.AND P1, PT, R2, UR5, PT ;  /* 0x0000000502007c0c */ /* 0x000fe2000bf26070 */
[----:B------:R-:W-:Y:S01]  /*8600*/  ULDC.64 UR4, c[0x0][0x680] ;  /* 0x0001a00000047ab9 */ /* 0x000fe20000000a00 */
[----:B------:R-:W-:Y:S02]  /*8610*/  IADD3.X R3, RZ, RZ, RZ, P2, !PT ;  /* 0x000000ffff037210 */ /* 0x000fe400017fe4ff */
[----:B------:R-:W-:-:S04]  /*8620*/  LEA R2, P2, R0, UR4, 0x2 ;  /* 0x0000000400027c11 */ /* 0x000fc8000f8410ff */
[----:B------:R-:W-:-:S05]  /*8630*/  LEA.HI.X R3, R0, UR5, R3, 0x2, P2 ;  /* 0x0000000500037c11 */ /* 0x000fca00090f1403 */
[----:B------:R2:W-:Y:S04]  /*8640*/  @!P0 STG.E desc[UR8][R2.64], R11 ;  /* 0x0000000b02008986 */ /* 0x0005e8000c101908 */
[----:B------:R2:W-:Y:S02]  /*8650*/  @!P1 STG.E desc[UR8][R2.64+0x20], R9 ;  /* 0x0000200902009986 */ /* 0x0005e4000c101908 */
.L_x_47:
[----:B------:R-:W-:Y:S05]  /*8660*/  BSYNC B0 ;  /* 0x0000000000007941 */ /* 0x000fea0003800000 */
.L_x_46:
[----:B------:R-:W-:Y:S01]  /*8670*/  ULDC.64 UR4, c[0x0][0x730] ;  /* 0x0001cc0000047ab9 */ /* 0x000fe20000000a00 */
[-C--:B------:R-:W-:Y:S01]  /*8680*/  FMUL R45, R106, R10.reuse ;  /* 0x0000000a6a2d7220 */ /* 0x080fe20000400000 */
[----:B------:R-:W-:Y:S01]  /*8690*/  ISETP.NE.U32.AND P0, PT, RZ, UR4, PT ;  /* 0x00000004ff007c0c */ /* 0x000fe2000bf05070 */
[-C--:B------:R-:W-:Y:S01]  /*86a0*/  FMUL R107, R107, R10.reuse ;  /* 0x0000000a6b6b7220 */ /* 0x080fe20000400000 */
[-C--:B------:R-:W-:Y:S01]  /*86b0*/  FMUL R47, R110, R10.reuse ;  /* 0x0000000a6e2f7220 */ /* 0x080fe20000400000 */
[-C--:B------:R-:W-:Y:S01]  /*86c0*/  FMUL R111, R111, R10.reuse ;  /* 0x0000000a6f6f7220 */ /* 0x080fe20000400000 */
[----:B------:R-:W-:Y:S01]  /*86d0*/  ISETP.NE.AND.EX P0, PT, RZ, UR5, PT, P0 ;  /* 0x00000005ff007c0c */ /* 0x000fe2000bf05300 */
        /* <DEDUP_REMOVED lines=12> */
[----:B------:R-:W-:Y:S06]  /*87a0*/  @P0 BRA `(.L_x_48) ;  /* 0x0000000000200947 */ /* 0x000fec0003800000 */
[----:B------:R-:W-:Y:S02]  /*87b0*/  ULDC.64 UR4, c[0x0][0x728] ;  /* 0x0001ca0000047ab9 */ /* 0x000fe40000000a00 */
[----:B------:R-:W-:-:S04]  /*87c0*/  ISETP.NE.U32.AND P0, PT, RZ, UR4, PT ;  /* 0x00000004ff007c0c */ /* 0x000fc8000bf05070 */
[----:B------:R-:W-:-:S13]  /*87d0*/  ISETP.NE.AND.EX P0, PT, RZ, UR5, PT, P0 ;  /* 0x00000005ff007c0c */ /* 0x000fda000bf05300 */
[----:B------:R-:W-:Y:S05]  /*87e0*/  @!P0 BRA `(.L_x_49) ;  /* 0x00000000000c8947 */ /* 0x000fea0003800000 */
[----:B-12---:R-:W1:Y:S02]  /*87f0*/  LDC.64 R2, c[0x0][0x728] ;  /* 0x0001ca00ff027b82 */ /* 0x006e640000000a00 */
[----:B-1----:R4:W5:Y:S01]  /*8800*/  LDG.E R2, desc[UR8][R2.64] ;  /* 0x0000000802027981 */ /* 0x002962000c1e1900 */
[----:B------:R-:W-:Y:S05]  /*8810*/  BRA `(.L_x_48) ;  /* 0x0000000000047947 */ /* 0x000fea0003800000 */
.L_x_49:
[----:B--2---:R-:W3:Y:S02]  /*8820*/  LDC R2, c[0x0][0x720] ;  /* 0x0001c800ff027b82 */ /* 0x004ee40000000800 */
.L_x_48:
[----:B-1----:R-:W-:Y:S02]  /*8830*/  MOV R0, RZ ;  /* 0x000000ff00007202 */ /* 0x002fe40000000f00 */
[----:B---3-5:R-:W-:Y:S02]  /*8840*/  MOV R46, R2 ;  /* 0x00000002002e7202 */ /* 0x028fe40000000f00 */
[----:B------:R-:W-:-:S13]  /*8850*/  LOP3.LUT P0, RZ, R0, 0x1bf, RZ, 0xc0, !PT ;  /* 0x000001bf00ff7812 */ /* 0x000fda000780c0ff */
[----:B------:R-:W-:Y:S05]  /*8860*/  @!P0 BRA `(.L_x_50) ;  /* 0x0000000000408947 */ /* 0x000fea0003800000 */
[----:B------:R-:W-:Y:S01]  /*8870*/  MOV R0, 0x0 ;  /* 0x0000000000007802 */ /* 0x000fe20000000f00 */
[----:B------:R-:W-:Y:S01]  /*8880*/  ULDC.64 UR4, c[0x4][0x70] ;  /* 0x01001c0000047ab9 */ /* 0x000fe20000000a00 */
[----:B------:R-:W-:Y:S01]  /*8890*/  ULDC.64 UR6, c[0x4][0x8] ;  /* 0x0100020000067ab9 */ /* 0x000fe20000000a00 */
[----:B------:R-:W-:Y:S01]  /*88a0*/  MOV R4, UR4 ;  /* 0x0000000400047c02 */ /* 0x000fe20008000f00 */
[----:B--2-4-:R1:W2:Y:S01]  /*88b0*/  LDC.64 R2, c[0x4][R0] ;  /* 0x0100000000027b82 */ /* 0x0142a20000000a00 */
[----:B------:R-:W-:Y:S01]  /*88c0*/  MOV R5, UR5 ;  /* 0x0000000500057c02 */ /* 0x000fe20008000f00 */
[----:B------:R-:W-:Y:S01]  /*88d0*/  ULDC.64 UR4, c[0x4][0x78] ;  /* 0x01001e0000047ab9 */ /* 0x000fe20000000a00 */
[----:B------:R-:W-:Y:S02]  /*88e0*/  MOV R10, UR6 ;  /* 0x00000006000a7c02 */ /* 0x000fe40008000f00 */
[----:B------:R-:W-:Y:S02]  /*88f0*/  MOV R6, UR4 ;  /* 0x0000000400067c02 */ /* 0x000fe40008000f00 */
[----:B------:R-:W-:-:S02]  /*8900*/  MOV R7, UR5 ;  /* 0x0000000500077c02 */ /* 0x000fc40008000f00 */
[----:B------:R-:W-:Y:S02]  /*8910*/  MOV R11, UR7 ;  /* 0x00000007000b7c02 */ /* 0x000fe40008000f00 */
[----:B------:R-:W-:Y:S02]  /*8920*/  MOV R8, 0x70 ;  /* 0x0000007000087802 */ /* 0x000fe40000000f00 */
[----:B------:R-:W-:Y:S02]  /*8930*/  MOV R12, 0x1 ;  /* 0x00000001000c7802 */ /* 0x000fe40000000f00 */
[----:B-1----:R-:W-:-:S07]  /*8940*/  MOV R13, RZ ;  /* 0x000000ff000d7202 */ /* 0x002fce0000000f00 */
[----:B------:R-:W-:-:S07]  /*8950*/  LEPC R20, `(.L_x_50) ;  /* 0x000000001014794e */ /* 0x000fce0000000000 */
[----:B--2---:R-:W-:Y:S05]  /*8960*/  CALL.ABS.NOINC R2 ;  /* 0x0000000002007343 */ /* 0x004fea0003c00000 */
.L_x_50:
[----:B------:R-:W-:Y:S01]  /*8970*/  UIADD3 UR4, UR37, -0x1, URZ ;  /* 0xffffffff25047890 */ /* 0x000fe2000fffe03f */
[----:B------:R-:W-:-:S05]  /*8980*/  MOV R22, UR36 ;  /* 0x0000002400167c02 */ /* 0x000fca0008000f00 */
[----:B--2-4-:R-:W-:-:S05]  /*8990*/  MOV R3, UR4 ;  /* 0x0000000400037c02 */ /* 0x014fca0008000f00 */
[----:B------:R-:W-:-:S05]  /*89a0*/  IMAD R22, R3, 0x2200, R22 ;  /* 0x0000220003167824 */ /* 0x000fca00078e0216 */
[----:B------:R-:W-:-:S13]  /*89b0*/  LOP3.LUT P0, RZ, R22, 0x1b0, RZ, 0xc0, !PT ;  /* 0x000001b016ff7812 */ /* 0x000fda000780c0ff */
[----:B------:R-:W-:Y:S05]  /*89c0*/  @!P0 BRA `(.L_x_51) ;  /* 0x0000000000408947 */ /* 0x000fea0003800000 */
[----:B------:R-:W-:Y:S01]  /*89d0*/  MOV R0, 0x0 ;  /* 0x0000000000007802 */ /* 0x000fe20000000f00 */
[----:B------:R-:W-:Y:S01]  /*89e0*/  ULDC.64 UR4, c[0x4][0x70] ;  /* 0x01001c0000047ab9 */ /* 0x000fe20000000a00 */
[----:B------:R-:W-:Y:S01]  /*89f0*/  ULDC.64 UR6, c[0x4][0x78] ;  /* 0x01001e0000067ab9 */ /* 0x000fe20000000a00 */
[----:B------:R-:W-:Y:S01]  /*8a00*/  MOV R4, UR4 ;  /* 0x0000000400047c02 */ /* 0x000fe20008000f00 */
[----:B------:R1:W2:Y:S01]  /*8a10*/  LDC.64 R2, c[0x4][R0] ;  /* 0x0100000000027b82 */ /* 0x0002a20000000a00 */
        /* <DEDUP_REMOVED lines=11> */
.L_x_51:
[----:B------:R-:W1:Y:S01]  /*8ad0*/  S2R R5, SR_TID.X ;  /* 0x0000000000057919 */ /* 0x000e620000002100 */
[----:B------:R-:W-:Y:S01]  /*8ae0*/  ULDC.64 UR4, c[0x0][0x730] ;  /* 0x0001cc0000047ab9 */ /* 0x000fe20000000a00 */
[----:B------:R-:W-:Y:S02]  /*8af0*/  IADD3 R16, R16, 0x1f, RZ ;  /* 0x0000001f10107810 */ /* 0x000fe40007ffe0ff */
[----:B------:R-:W-:Y:S02]  /*8b00*/  ISETP.NE.U32.AND P0, PT, RZ, UR4, PT ;  /* 0x00000004ff007c0c */ /* 0x000fe4000bf05070 */
[----:B------:R-:W-:Y:S02]  /*8b10*/  ISETP.GT.U32.AND P1, PT, R16, 0x3e, PT ;  /* 0x0000003e1000780c */ /* 0x000fe40003f24070 */
[----:B------:R-:W-:-:S13]  /*8b20*/  ISETP.NE.AND.EX P0, PT, RZ, UR5, PT, P0 ;  /* 0x00000005ff007c0c */ /* 0x000fda000bf05300 */
[----:B------:R-:W2:Y:S01]  /*8b30*/  @P0 LDC R46, c[0x0][0x720] ;  /* 0x0001c800ff2e0b82 */ /* 0x000ea20000000800 */
[C---:B-1----:R-:W-:Y:S02]  /*8b40*/  SHF.L.U32 R0, R5.reuse, 0x5, RZ ;  /* 0x0000000505007819 */ /* 0x042fe400000006ff */
[----:B------:R-:W-:Y:S02]  /*8b50*/  SHF.R.U32.HI R3, RZ, 0x1, R5 ;  /* 0x00000001ff037819 */ /* 0x000fe40000011605 */
[C---:B------:R-:W-:Y:S02]  /*8b60*/  LOP3.LUT R2, R0.reuse, 0xc0, RZ, 0xc0, !PT ;  /* 0x000000c000027812 */ /* 0x040fe400078ec0ff */
[----:B------:R-:W-:Y:S02]  /*8b70*/  LOP3.LUT R4, R0, 0x20, RZ, 0xc0, !PT ;  /* 0x0000002000047812 */ /* 0x000fe400078ec0ff */
[----:B------:R-:W-:Y:S02]  /*8b80*/  LOP3.LUT R2, R2, 0x8, R3, 0xf8, !PT ;  /* 0x0000000802027812 */ /* 0x000fe400078ef803 */
[----:B------:R-:W-:-:S02]  /*8b90*/  SHF.L.U32 R3, R5, 0x2, RZ ;  /* 0x0000000205037819 */ /* 0x000fc400000006ff */
[----:B------:R-:W-:Y:S01]  /*8ba0*/  LEA R4, R17, R4, 0x9 ;  /* 0x0000000411047211 */ /* 0x000fe200078e48ff */
[-C--:B--2---:R-:W-:Y:S01]  /*8bb0*/  FMUL R9, R25, R46.reuse ;  /* 0x0000002e19097220 */ /* 0x084fe20000400000 */
[----:B------:R-:W-:Y:S01]  /*8bc0*/  LOP3.LUT R3, R2, 0x18, R3, 0x78, !PT ;  /* 0x0000001802037812 */ /* 0x000fe200078e7803 */
[-C--:B------:R-:W-:Y:S01]  /*8bd0*/  FMUL R10, R163, R46.reuse ;  /* 0x0000002ea30a7220 */ /* 0x080fe20000400000 */
[----:B------:R-:W-:Y:S01]  /*8be0*/  LOP3.LUT R0, R0, 0x100, RZ, 0xc0, !PT ;  /* 0x0000010000007812 */ /* 0x000fe200078ec0ff */
[-C--:B------:R-:W-:Y:S01]  /*8bf0*/  FMUL R153, R153, R46.reuse ;  /* 0x0000002e99997220 */ /* 0x080fe20000400000 */
[----:B------:R-:W-:Y:S01]  /*8c00*/  LOP3.LUT P0, RZ, R5, 0x4, RZ, 0xc0, !PT ;  /* 0x0000000405ff7812 */ /* 0x000fe2000780c0ff */
[----:B------:R-:W-:Y:S01]  /*8c10*/  FMUL R5, R19, R46 ;  /* 0x0000002e13057220 */ /* 0x000fe20000400000 */
[----:B------:R-:W-:Y:S01]  /*8c20*/  IADD3 R3, R3, R4, R0 ;  /* 0x0000000403037210 */ /* 0x000fe20007ffe000 */
        /* <DEDUP_REMOVED lines=12> */
[----:B------:R-:W-:Y:S01]  /*8cf0*/  F2FP.F16.F32.PACK_AB R5, R0, R5 ;  /* 0x000000050005723e */ /* 0x000fe200000000ff */
[-C--:B------:R-:W-:Y:S01]  /*8d00*/  FMUL R14, R29, R46.reuse ;  /* 0x0000002e1d0e7220 */ /* 0x080fe20000400000 */
[----:B------:R-:W-:Y:S01]  /*8d10*/  MOV R0, 0x10 ;  /* 0x0000001000007802 */ /* 0x000fe20000000f00 */
[----:B------:R-:W-:Y:S01]  /*8d20*/  FMUL R16, R31, R46 ;  /* 0x0000002e1f107220 */ /* 0x000fe20000400000 */
[----:B------:R-:W-:Y:S01]  /*8d30*/  LEA R3, R3, R22, 0x1 ;  /* 0x0000001603037211 */ /* 0x000fe200078e08ff */
        /* <DEDUP_REMOVED lines=62> */
[----:B------:R-:W-:Y:S01]  /*9120*/  FMUL R46, R59, R46 ;  /* 0x0000002e3b2e7220 */ /* 0x000fe20000400000 */
[----:B------:R-:W-:-:S02]  /*9130*/  F2FP.F16.F32.PACK_AB R4, R153, R4 ;  /* 0x000000049904723e */ /* 0x000fc400000000ff */
[----:B------:R-:W-:Y:S02]  /*9140*/  F2FP.F16.F32.PACK_AB R6, R157, R6 ;  /* 0x000000069d06723e */ /* 0x000fe400000000ff */
[----:B------:R-:W-:Y:S02]  /*9150*/  F2FP.F16.F32.PACK_AB R7, R2, R7 ;  /* 0x000000070207723e */ /* 0x000fe400000000ff */
[----:B------:R-:W-:Y:S02]  /*9160*/  F2FP.F16.F32.PACK_AB R8, R161, R8 ;  /* 0x00000008a108723e */ /* 0x000fe400000000ff */
[----:B------:R-:W-:Y:S02]  /*9170*/  F2FP.F16.F32.PACK_AB R10, R165, R164 ;  /* 0x000000a4a50a723e */ /* 0x000fe400000000ff */
[----:B------:R-:W-:Y:S02]  /*9180*/  F2FP.F16.F32.PACK_AB R11, R12, R11 ;  /* 0x0000000b0c0b723e */ /* 0x000fe400000000ff */
[----:B------:R-:W-:-:S02]  /*9190*/  SEL R0, R0, 0xfffffff0, !P0 ;  /* 0xfffffff000007807 */ /* 0x000fc40004000000 */
[----:B------:R-:W-:Y:S01]  /*91a0*/  IADD3 R21, R3, 0x1000, RZ ;  /* 0x0000100003157810 */ /* 0x000fe20007ffe0ff */
[----:B------:R-:W-:Y:S06]  /*91b0*/  @P1 BRA `(.L_x_52) ;  /* 0x0000000000041947 */ /* 0x000fec0003800000 */
[----:B------:R-:W-:-:S04]  /*91c0*/  DEPBAR.LE SB0, 0x1 ;  /* 0x000080400000791a */ /* 0x000fc80000000000 */
.L_x_52:
[----:B------:R-:W-:Y:S05]  /*91d0*/  WARPSYNC.ALL ;  /* 0x0000000000007948 */ /* 0x000fea0003800000 */
[----:B------:R-:W-:Y:S01]  /*91e0*/  BAR.SYNC.DEFER_BLOCKING 0x1, 0x80 ;  /* 0x0042000000007b1d */ /* 0x000fe20000010000 */
[C---:B------:R-:W-:Y:S02]  /*91f0*/  LEA R21, R0.reuse, R21, 0x1 ;  /* 0x0000001500157211 */ /* 0x040fe400078e08ff */
[----:B------:R-:W-:Y:S02]  /*9200*/  LEA R0, R0, R3, 0x1 ;  /* 0x0000000300007211 */ /* 0x000fe400078e08ff */
[----:B------:R-:W-:Y:S01]  /*9210*/  F2FP.F16.F32.PACK_AB R13, R13, R14 ;  /* 0x0000000e0d0d723e */ /* 0x000fe200000000ff */
[----:B------:R-:W-:Y:S01]  /*9220*/  BSSY B0, `(.L_x_53) ;  /* 0x000001c000007945 */ /* 0x000fe20003800000 */
[----:B------:R-:W-:-:S02]  /*9230*/  F2FP.F16.F32.PACK_AB R15, R15, R16 ;  /* 0x000000100f0f723e */ /* 0x000fc400000000ff */
[----:B------:R-:W-:Y:S02]  /*9240*/  F2FP.F16.F32.PACK_AB R17, R17, R18 ;  /* 0x000000121111723e */ /* 0x000fe400000000ff */
[----:B------:R-:W-:Y:S02]  /*9250*/  F2FP.F16.F32.PACK_AB R12, R137, R136 ;  /* 0x00000088890c723e */ /* 0x000fe400000000ff */
[----:B------:R-:W-:Y:S02]  /*9260*/  F2FP.F16.F32.PACK_AB R14, R141, R140 ;  /* 0x0000008c8d0e723e */ /* 0x000fe400000000ff */
[----:B------:R-:W-:Y:S02]  /*9270*/  F2FP.F16.F32.PACK_AB R16, R145, R144 ;  /* 0x000000909110723e */ /* 0x000fe400000000ff */
[----:B------:R-:W-:Y:S02]  /*9280*/  F2FP.F16.F32.PACK_AB R18, R149, R148 ;  /* 0x000000949512723e */ /* 0x000fe400000000ff */
[----:B------:R-:W-:Y:S01]  /*9290*/  F2FP.F16.F32.PACK_AB R19, R19, R20 ;  /* 0x000000141313723e */ /* 0x000fe200000000ff */
[----:B------:R1:W-:Y:S04]  /*92a0*/  STSM.16.M88.4 [R3], R4 ;  /* 0x0000000403007844 */ /* 0x0003e80000000200 */
[----:B------:R1:W-:Y:S01]  /*92b0*/  STSM.16.M88.4 [R0], R8 ;  /* 0x0000000800007844 */ /* 0x0003e20000000200 */
[----:B------:R-:W-:Y:S01]  /*92c0*/  @!PT LDS RZ, [RZ] ;  /* 0x00000000fffff984 */ /* 0x000fe20000000800 */
[----:B------:R-:W-:Y:S01]  /*92d0*/  @!PT LDS RZ, [RZ] ;  /* 0x00000000fffff984 */ /* 0x000fe20000000800 */
[----:B------:R-:W-:Y:S01]  /*92e0*/  @!PT LDS RZ, [RZ] ;  /* 0x00000000fffff984 */ /* 0x000fe20000000800 */
[----:B------:R-:W-:Y:S01]  /*92f0*/  @!PT LDS RZ, [RZ] ;  /* 0x00000000fffff984 */ /* 0x000fe20000000800 */
[----:B------:R2:W-:Y:S06]  /*9300*/  MEMBAR.ALL.CTA ;  /* 0x0000000000007992 */ /* 0x0005ec0000008000 */
[----:B--2---:R-:W2:Y:S02]  /*9310*/  FENCE.VIEW.ASYNC.S ;  /* 0x00000000000073c6 */ /* 0x004ea40000000000 */
[----:B--2---:R-:W-:Y:S06]  /*9320*/  BAR.SYNC.DEFER_BLOCKING 0x1, 0x80 ;  /* 0x0042000000007b1d */ /* 0x004fec0000010000 */
[----:B------:R-:W-:Y:S05]  /*9330*/  @P1 BRA `(.L_x_54) ;  /* 0x0000000000281947 */ /* 0x000fea0003800000 */
[----:B------:R-:W-:Y:S01]  /*9340*/  S2UR UR44, SR_CTAID.Z ;  /* 0x00000000002c79c3 */ /* 0x000fe20000002700 */
[----:B------:R-:W-:Y:S01]  /*9350*/  ULDC.64 UR4, c[0x0][0x198] ;  /* 0x0000660000047ab9 */ /* 0x000fe20000000a00 */
[----:B------:R-:W-:Y:S01]  /*9360*/  R2UR UR40, R22 ;  /* 0x00000000162872ca */ /* 0x000fe200000e0000 */
[----:B------:R-:W-:Y:S01]  /*9370*/  UIADD3 UR4, UP0, UR4, 0x670, URZ ;  /* 0x0000067004047890 */ /* 0x000fe2000ff1e03f */
[----:B------:R-:W-:-:S03]  /*9380*/  UMOV UR41, URZ ;  /* 0x0000003f00297c82 */ /* 0x000fc60008000000 */
[----:B------:R-:W-:Y:S01]  /*9390*/  UIADD3.X UR5, URZ, UR5, URZ, UP0, !UPT ;  /* 0x000000053f057290 */ /* 0x000fe200087fe43f */
[----:B------:R-:W2:Y:S08]  /*93a0*/  S2UR UR43, SR_CTAID.Y ;  /* 0x00000000002b79c3 */ /* 0x000eb00000002600 */
[----:B--2---:R2:W-:Y:S01]  /*93b0*/  UTMASTG.4D [UR40], [UR4] ;  /* 0x00000028040073b5 */ /* 0x0045e20008018000 */
[----:B------:R0:W-:Y:S01]  /*93c0*/  UTMACMDFLUSH ;  /* 0x00000000000079b7 */ /* 0x0001e20000000000 */
[----:B--2---:R-:W-:-:S04]  /*93d0*/  DEPBAR.LE SB0, 0x1 ;  /* 0x000080400000791a */ /* 0x004fc80000000000 */
.L_x_54:
[----:B------:R-:W-:Y:S05]  /*93e0*/  BSYNC B0 ;  /* 0x0000000000007941 */ /* 0x000fea0003800000 */
.L_x_53:
[----:B------:R-:W-:Y:S01]  /*93f0*/  BAR.SYNC.DEFER_BLOCKING 0x1, 0x80 ;  /* 0x0042000000007b1d */ /* 0x000fe20000010000 */
[----:B------:R-:W-:Y:S02]  /*9400*/  F2FP.F16.F32.PACK_AB R120, R121, R120 ;  /* 0x000000787978723e */ /* 0x000fe400000000ff */
[----:B------:R-:W-:Y:S02]  /*9410*/  F2FP.F16.F32.PACK_AB R128, R129, R128 ;  /* 0x000000808180723e */ /* 0x000fe400000000ff */
[----:B------:R-:W-:Y:S01]  /*9420*/  F2FP.F16.F32.PACK_AB R121, R23, R24 ;  /* 0x000000181779723e */ /* 0x000fe200000000ff */
[----:B------:R-:W-:Y:S01]  /*9430*/  BSSY B0, `(.L_x_55) ;  /* 0x000001b000007945 */ /* 0x000fe20003800000 */
[----:B------:R-:W-:Y:S02]  /*9440*/  F2FP.F16.F32.PACK_AB R122, R125, R124 ;  /* 0x0000007c7d7a723e */ /* 0x000fe400000000ff */
[----:B------:R-:W-:Y:S02]  /*9450*/  F2FP.F16.F32.PACK_AB R123, R25, R26 ;  /* 0x0000001a197b723e */ /* 0x000fe400000000ff */
[----:B------:R-:W-:-:S02]  /*9460*/  F2FP.F16.F32.PACK_AB R129, R27, R28 ;  /* 0x0000001c1b81723e */ /* 0x000fc400000000ff */
[----:B------:R-:W-:Y:S02]  /*9470*/  F2FP.F16.F32.PACK_AB R130, R133, R132 ;  /* 0x000000848582723e */ /* 0x000fe400000000ff */
[----:B------:R-:W-:Y:S01]  /*9480*/  F2FP.F16.F32.PACK_AB R131, R29, R30 ;  /* 0x0000001e1d83723e */ /* 0x000fe200000000ff */
[----:B------:R2:W-:Y:S04]  /*9490*/  STSM.16.M88.4 [R3+0x1000], R12 ;  /* 0x0010000c03007844 */ /* 0x0005e80000000200 */
[----:B------:R2:W-:Y:S01]  /*94a0*/  STSM.16.M88.4 [R0+0x1000], R16 ;  /* 0x0010001000007844 */ /* 0x0005e20000000200 */
[----:B------:R-:W-:Y:S01]  /*94b0*/  @!PT LDS RZ, [RZ] ;  /* 0x00000000fffff984 */ /* 0x000fe20000000800 */
[----:B------:R-:W-:Y:S01]  /*94c0*/  @!PT LDS RZ, [RZ] ;  /* 0x00000000fffff984 */ /* 0x000fe20000000800 */
[----:B------:R-:W-:Y:S01]  /*94d0*/  @!PT LDS RZ, [RZ] ;  /* 0x00000000fffff984 */ /* 0x000fe20000000800 */
[----:B------:R-:W-:Y:S01]  /*94e0*/  @!PT LDS RZ, [RZ] ;  /* 0x00000000fffff984 */ /* 0x000fe20000000800 */
[----:B------:R3:W-:Y:S06]  /*94f0*/  MEMBAR.ALL.CTA ;  /* 0x0000000000007992 */ /* 0x0007ec0000008000 */
[----:B---3--:R-:W3:Y:S02]  /*9500*/  FENCE.VIEW.ASYNC.S ;  /* 0x00000000000073c6 */ /* 0x008ee40000000000 */
[----:B---3--:R-:W-:Y:S06]  /*9510*/  BAR.SYNC.DEFER_BLOCKING 0x1, 0x80 ;  /* 0x0042000000007b1d */ /* 0x008fec0000010000 */
[----:B------:R-:W-:Y:S05]  /*9520*/  @P1 BRA `(.L_x_56) ;  /* 0x00000000002c1947 */ /* 0x000fea0003800000 */
[----:B------:R-:W-:Y:S01]  /*9530*/  S2UR UR44, SR_CTAID.Z ;  /* 0x00000000002c79c3 */ /* 0x000fe20000002700 */
[----:B------:R-:W-:Y:S01]  /*9540*/  R2UR UR40, R22 ;  /* 0x00000000162872ca */ /* 0x000fe200000e0000 */
[----:B------:R-:W-:Y:S01]  /*9550*/  ULDC.64 UR4, c[0x0][0x198] ;  /* 0x0000660000047ab9 */ /* 0x000fe20000000a00 */
[----:B------:R-:W-:Y:S01]  /*9560*/  UMOV UR41, 0x20 ;  /* 0x0000002000297882 */ /* 0x000fe20000000000 */
[----:B------:R-:W-:-:S04]  /*9570*/  UIADD3 UR4, UP0, UR4, 0x670, URZ ;  /* 0x0000067004047890 */ /* 0x000fc8000ff1e03f */
[----:B------:R-:W3:Y:S01]  /*9580*/  S2UR UR43, SR_CTAID.Y ;  /* 0x00000000002b79c3 */ /* 0x000ee20000002600 */
[----:B------:R-:W-:-:S05]  /*9590*/  UIADD3.X UR5, URZ, UR5, URZ, UP0, !UPT ;  /* 0x000000053f057290 */ /* 0x000fca00087fe43f */
[----:B------:R-:W-:-:S09]  /*95a0*/  UIADD3 UR40, UR40, 0x1000, URZ ;  /* 0x0000100028287890 */ /* 0x000fd2000fffe03f */
[----:B---3--:R3:W-:Y:S01]  /*95b0*/  UTMASTG.4D [UR40], [UR4] ;  /* 0x00000028040073b5 */ /* 0x0087e20008018000 */
[----:B------:R0:W-:Y:S01]  /*95c0*/  UTMACMDFLUSH ;  /* 0x00000000000079b7 */ /* 0x0001e20000000000 */
[----:B---3--:R-:W-:-:S04]  /*95d0*/  DEPBAR.LE SB0, 0x1 ;  /* 0x000080400000791a */ /* 0x008fc80000000000 */
.L_x_56:
[----:B------:R-:W-:Y:S05]  /*95e0*/  BSYNC B0 ;  /* 0x0000000000007941 */ /* 0x000fea0003800000 */
.L_x_55:
        /* <DEDUP_REMOVED lines=17> */
[----:B----4-:R-:W4:Y:S02]  /*9700*/  FENCE.VIEW.ASYNC.S ;  /* 0x00000000000073c6 */ /* 0x010f240000000000 */
[----:B----4-:R-:W-:Y:S06]  /*9710*/  BAR.SYNC.DEFER_BLOCKING 0x1, 0x80 ;  /* 0x0042000000007b1d */ /* 0x010fec0000010000 */
[----:B------:R-:W-:Y:S05]  /*9720*/  @P1 BRA `(.L_x_58) ;  /* 0x00000000002c1947 */ /* 0x000fea0003800000 */
[----:B------:R-:W-:Y:S01]  /*9730*/  S2UR UR12, SR_CTAID.Z ;  /* 0x00000000000c79c3 */ /* 0x000fe20000002700 */
[----:B------:R-:W-:Y:S01]  /*9740*/  ULDC.64 UR4, c[0x0][0x198] ;  /* 0x0000660000047ab9 */ /* 0x000fe20000000a00 */
[----:B------:R-:W-:Y:S01]  /*9750*/  R2UR UR8, R22 ;  /* 0x00000000160872ca */ /* 0x000fe200000e0000 */
[----:B------:R-:W-:Y:S01]  /*9760*/  UIADD3 UR4, UP0, UR4, 0x670, URZ ;  /* 0x0000067004047890 */ /* 0x000fe2000ff1e03f */
[----:B------:R-:W-:Y:S01]  /*9770*/  UMOV UR9, 0x40 ;  /* 0x0000004000097882 */ /* 0x000fe20000000000 */
[----:B------:R-:W-:Y:S02]  /*9780*/  UMOV UR10, UR42 ;  /* 0x0000002a000a7c82 */ /* 0x000fe40008000000 */
[----:B------:R-:W-:Y:S01]  /*9790*/  UIADD3.X UR5, URZ, UR5, URZ, UP0, !UPT ;  /* 0x000000053f057290 */ /* 0x000fe200087fe43f */
[----:B------:R-:W4:Y:S08]  /*97a0*/  S2UR UR11, SR_CTAID.Y ;  /* 0x00000000000b79c3 */ /* 0x000f300000002600 */
[----:B----4-:R4:W-:Y:S01]  /*97b0*/  UTMASTG.4D [UR8], [UR4] ;  /* 0x00000008040073b5 */ /* 0x0109e20008018000 */
[----:B------:R0:W-:Y:S01]  /*97c0*/  UTMACMDFLUSH ;  /* 0x00000000000079b7 */ /* 0x0001e20000000000 */
[----:B----4-:R-:W-:-:S04]  /*97d0*/  DEPBAR.LE SB0, 0x1 ;  /* 0x000080400000791a */ /* 0x010fc80000000000 */
.L_x_58:
[----:B------:R-:W-:Y:S05]  /*97e0*/  BSYNC B0 ;  /* 0x0000000000007941 */ /* 0x000fea0003800000 */
.L_x_57:
        /* <DEDUP_REMOVED lines=11> */
[----:B------:R4:W-:Y:S01]  /*98a0*/  STSM.16.M88.4 [R21], R112 ;  /* 0x0000007015007844 */ /* 0x0009e20000000200 */
[----:B------:R-:W-:Y:S01]  /*98b0*/  @!PT LDS RZ, [RZ] ;  /* 0x00000000fffff984 */ /* 0x000fe20000000800 */
[----:B------:R-:W-:Y:S01]  /*98c0*/  @!PT LDS RZ, [RZ] ;  /* 0x00000000fffff984 */ /* 0x000fe20000000800 */
[----:B------:R-:W-:Y:S01]  /*98d0*/  @!PT LDS RZ, [RZ] ;  /* 0x00000000fffff984 */ /* 0x000fe20000000800 */
[----:B------:R-:W-:Y:S01]  /*98e0*/  @!PT LDS RZ, [RZ] ;  /* 0x00000000fffff984 */ /* 0x000fe20000000800 */
[----:B------:R5:W-:Y:S06]  /*98f0*/  MEMBAR.ALL.CTA ;  /* 0x0000000000007992 */ /* 0x000bec0000008000 */
[----:B-----5:R-:W5:Y:S02]  /*9900*/  FENCE.VIEW.ASYNC.S ;  /* 0x00000000000073c6 */ /* 0x020f640000000000 */
[----:B-----5:R-:W-:Y:S06]  /*9910*/  BAR.SYNC.DEFER_BLOCKING 0x1, 0x80 ;  /* 0x0042000000007b1d */ /* 0x020fec0000010000 */
[----:B------:R-:W-:Y:S05]  /*9920*/  @P1 BRA `(.L_x_60) ;  /* 0x00000000002c1947 */ /* 0x000fea0003800000 */
[----:B------:R-:W-:Y:S01]  /*9930*/  S2UR UR44, SR_CTAID.Z ;  /* 0x00000000002c79c3 */ /* 0x000fe20000002700 */
[----:B------:R-:W-:Y:S01]  /*9940*/  R2UR UR40, R22 ;  /* 0x00000000162872ca */ /* 0x000fe200000e0000 */
[----:B------:R-:W-:Y:S01]  /*9950*/  ULDC.64 UR4, c[0x0][0x198] ;  /* 0x0000660000047ab9 */ /* 0x000fe20000000a00 */
[----:B------:R-:W-:Y:S01]  /*9960*/  UMOV UR41, 0x60 ;  /* 0x0000006000297882 */ /* 0x000fe20000000000 */
[----:B------:R-:W-:-:S04]  /*9970*/  UIADD3 UR4, UP0, UR4, 0x670, URZ ;  /* 0x0000067004047890 */ /* 0x000fc8000ff1e03f */
[----:B------:R-:W5:Y:S01]  /*9980*/  S2UR UR43, SR_CTAID.Y ;  /* 0x00000000002b79c3 */ /* 0x000f620000002600 */
[----:B------:R-:W-:-:S05]  /*9990*/  UIADD3.X UR5, URZ, UR5, URZ, UP0, !UPT ;  /* 0x000000053f057290 */ /* 0x000fca00087fe43f */
[----:B------:R-:W-:-:S09]  /*99a0*/  UIADD3 UR40, UR40, 0x1000, URZ ;  /* 0x0000100028287890 */ /* 0x000fd2000fffe03f */
[----:B-----5:R1:W-:Y:S01]  /*99b0*/  UTMASTG.4D [UR40], [UR4] ;  /* 0x00000028040073b5 */ /* 0x0203e20008018000 */
[----:B------:R0:W-:Y:S01]  /*99c0*/  UTMACMDFLUSH ;  /* 0x00000000000079b7 */ /* 0x0001e20000000000 */
[----:B-1----:R-:W-:-:S04]  /*99d0*/  DEPBAR.LE SB0, 0x1 ;  /* 0x000080400000791a */ /* 0x002fc80000000000 */
.L_x_60:
[----:B------:R-:W-:Y:S05]  /*99e0*/  BSYNC B0 ;  /* 0x0000000000007941 */ /* 0x000fea0003800000 */
.L_x_59:
[----:B------:R-:W-:Y:S06]  /*99f0*/  BAR.SYNC.DEFER_BLOCKING 0x1, 0x80 ;  /* 0x0042000000007b1d */ /* 0x000fec0000010000 */
[----:B------:R-:W-:Y:S01]  /*9a00*/  BSSY B0, `(.L_x_61) ;  /* 0x0000015000007945 */ /* 0x000fe20003800000 */
[----:B------:R1:W-:Y:S04]  /*9a10*/  STSM.16.M88.4 [R3], R88 ;  /* 0x0000005803007844 */ /* 0x0003e80000000200 */
        /* <DEDUP_REMOVED lines=16> */
[----:B------:R-:W5:Y:S08]  /*9b20*/  S2UR UR11, SR_CTAID.Y ;  /* 0x00000000000b79c3 */ /* 0x000f700000002600 */
[----:B-----5:R1:W-:Y:S02]  /*9b30*/  UTMASTG.4D [UR8], [UR4] ;  /* 0x00000008040073b5 */ /* 0x0203e40008018000 */
[----:B-1----:R0:W-:Y:S02]  /*9b40*/  UTMACMDFLUSH ;  /* 0x00000000000079b7 */ /* 0x0021e40000000000 */
.L_x_62:
[----:B------:R-:W-:Y:S05]  /*9b50*/  BSYNC B0 ;  /* 0x0000000000007941 */ /* 0x000fea0003800000 */
.L_x_61:
[----:B------:R-:W-:Y:S01]  /*9b60*/  UIADD3 UR37, UR37, -0x1, URZ ;  /* 0xffffffff25257890 */ /* 0x000fe2000fffe03f */
[----:B------:R-:W-:-:S04]  /*9b70*/  DEPBAR.LE SB0, 0x0 ;  /* 0x000080000000791a */ /* 0x000fc80000000000 */
[----:B------:R-:W-:-:S04]  /*9b80*/  USHF.L.U32 UR4, UR37, 0x3, URZ ;  /* 0x0000000325047899 */ /* 0x000fc8000800063f */
[----:B------:R-:W-:-:S04]  /*9b90*/  ULOP3.LUT UR4, UR4, 0x8, URZ, 0xe2, !UPT ;  /* 0x0000000804047892 */ /* 0x000fc8000f8ee23f */
[----:B------:R-:W-:-:S06]  /*9ba0*/  ULOP3.LUT UR4, UR4, 0x18, URZ, 0x3c, !UPT ;  /* 0x0000001804047892 */ /* 0x000fcc000f8e3c3f */
[----:B-123--:R-:W-:-:S04]  /*9bb0*/  MOV R0, UR4 ;  /* 0x0000000400007c02 */ /* 0x00efc80008000f00 */
[----:B------:R-:W-:Y:S01]  /*9bc0*/  SYNCS.ARRIVE.TRANS64.A1T0 RZ, [R0+UR36+0x3c090], RZ ;  /* 0x03c090ff00ff79a7 */ /* 0x000fe20008100024 */
[----:B------:R-:W-:Y:S05]  /*9bd0*/  EXIT ;  /* 0x000000000000794d */ /* 0x000fea0003800000 */
.L_x_6:
[----:B------:R-:W-:-:S08]  /*9be0*/  UISETP.NE.AND UP0, UPT, UR5, 0x1, UPT ;  /* 0x000000010500788c */ /* 0x000fd0000bf05270 */
[----:B------:R-:W1:-:S00]  /*9bf0*/  USETMAXREG.DEALLOC.CTAPOOL 0x18 ;  /* 0x00000018000079c8 */ /* 0x000e4000080e0500 */
[----:B------:R-:W-:-:S13]  /*9c00*/  PLOP3.LUT P0, PT, PT, PT, UP0, 0x80, 0x0 ;  /* 0x000000000000781c */ /* 0x000fda0003f0f008 */
[----:B------:R-:W-:Y:S05]  /*9c10*/  @P0 EXIT ;  /* 0x000000000000094d */ /* 0x000fea0003800000 */
[----:B------:R-:W2:Y:S01]  /*9c20*/  S2UR UR11, SR_CTAID.X ;  /* 0x00000000000b79c3 */ /* 0x000ea20000002500 */
[----:B------:R-:W-:Y:S01]  /*9c30*/  ELECT P3, URZ, PT ;  /* 0x00000000003f782f */ /* 0x000fe20003860000 */
[----:B------:R-:W-:Y:S01]  /*9c40*/  BSSY B0, `(.L_x_63) ;  /* 0x0000043000007945 */ /* 0x000fe20003800000 */
[----:B-1----:R-:W-:Y:S02]  /*9c50*/  MOV R0, RZ ;  /* 0x000000ff00007202 */ /* 0x002fe40000000f00 */
[----:B------:R-:W-:Y:S02]  /*9c60*/  MOV R7, RZ ;  /* 0x000000ff00077202 */ /* 0x000fe40000000f00 */
[----:B------:R-:W-:Y:S01]  /*9c70*/  MOV R3, RZ ;  /* 0x000000ff00037202 */ /* 0x000fe20000000f00 */
[----:B------:R-:W1:Y:S08]  /*9c80*/  S2UR UR52, SR_CTAID.Y ;  /* 0x00000000003479c3 */ /* 0x000e700000002600 */
[----:B------:R-:W3:Y:S01]  /*9c90*/  S2UR UR53, SR_CTAID.Z ;  /* 0x00000000003579c3 */ /* 0x000ee20000002700 */
[----:B--2---:R-:W-:Y:S01]  /*9ca0*/  USHF.L.U32 UR11, UR11, 0x7, URZ ;  /* 0x000000070b0b7899 */ /* 0x004fe2000800063f */
[----:B------:R-:W-:Y:S11]  /*9cb0*/  @!P3 BRA `(.L_x_64) ;  /* 0x0000000000ecb947 */ /* 0x000ff60003800000 */
[----:B------:R-:W2:Y:S01]  /*9cc0*/  S2R R3, SR_CgaCtaId ;  /* 0x0000000000037919 */ /* 0x000ea20000008800 */
[----:B------:R-:W-:Y:S02]  /*9cd0*/  MOV R2, 0x400 ;  /* 0x0000040000027802 */ /* 0x000fe40000000f00 */
[----:B------:R-:W-:Y:S02]  /*9ce0*/  MOV R4, 0x1 ;  /* 0x0000000100047802 */ /* 0x000fe40000000f00 */
[----:B--2---:R-:W-:Y:S02]  /*9cf0*/  LEA R3, R3, R2, 0x18 ;  /* 0x0000000203037211 */ /* 0x004fe400078ec0ff */
[----:B------:R-:W-:-:S04]  /*9d00*/  SHF.L.U32 R2, R4, 0x1f, RZ ;  /* 0x0000001f04027819 */ /* 0x000fc800000006ff */
[----:B------:R-:W2:Y:S02]  /*9d10*/  SYNCS.PHASECHK.TRANS64.TRYWAIT P0, [R3+URZ+0x3c060], R2 ;  /* 0x03c06002030075a7 */ /* 0x000ea4000800017f */
[----:B--2---:R-:W-:Y:S05]  /*9d20*/  @!P0 BRA `(.L_x_65) ;  /* 0x0000001800f88947 */ /* 0x004fea0003800000 */
.L_x_101:
[----:B------:R-:W-:Y:S01]  /*9d30*/  ULOP3.LUT UR5, UR4, 0x2, URZ, 0xfc, !UPT ;  /* 0x0000000204057892 */ /* 0x000fe2000f8efc3f */
[----:B--2---:R-:W-:-:S03]  /*9d40*/  @P2 MOV R2, 0x5000 ;  /* 0x0000500000022802 */ /* 0x004fc60000000f00 */
[----:B------:R-:W-:Y:S01]  /*9d50*/  UPRMT UR5, UR5, 0x9910, URZ ;  /* 0x0000991005057896 */ /* 0x000fe2000800003f */
[----:B------:R2:W-:Y:S03]  /*9d60*/  @P2 SYNCS.ARRIVE.TRANS64 RZ, [R3+URZ+0x3c050], R2 ;  /* 0x03c0500203ff29a7 */ /* 0x0005e6000800003f */
[----:B------:R-:W-:-:S06]  /*9d70*/  UISETP.NE.AND UP0, UPT, UR5, 0x2, UPT ;  /* 0x000000020500788c */ /* 0x000fcc000bf05270 */
[----:B------:R-:W-:-:S13]  /*9d80*/  PLOP3.LUT P0, PT, PT, PT, UP0, 0x80, 0x0 ;  /* 0x000000000000781c */ /* 0x000fda0003f0f008 */
[----:B--2---:R-:W-:Y:S05]  /*9d90*/  @P0 BRA `(.L_x_66) ;  /* 0x0000000000040947 */ /* 0x004fea0003800000 */
[----:B-1-3--:R-:W-:Y:S01]  /*9da0*/  BPT.TRAP 0x1 ;  /* 0x000000040000795c */ /* 0x00afe20000300000 */
.L_x_66:
[----:B------:R-:W-:-:S04]  /*9db0*/  LOP3.LUT P0, RZ, R6, 0x1f, RZ, 0xc0, !PT ;  /* 0x0000001f06ff7812 */ /* 0x000fc8000780c0ff */
[----:B------:R-:W-:-:S13]  /*9dc0*/  PLOP3.LUT P0, PT, P0, P2, PT, 0x2a, 0x0 ;  /* 0x000000000000781c */ /* 0x000fda0000704572 */
[----:B------:R-:W-:Y:S05]  /*9dd0*/  @P0 BRA `(.L_x_67) ;  /* 0x0000000000040947 */ /* 0x000fea0003800000 */
[----:B-1-3--:R-:W-:Y:S01]  /*9de0*/  BPT.TRAP 0x1 ;  /* 0x000000040000795c */ /* 0x00afe20000300000 */
.L_x_67:
[----:B------:R-:W-:Y:S01]  /*9df0*/  R2UR UR8, R3 ;  /* 0x00000000030872ca */ /* 0x000fe200000e0000 */
[----:B------:R-:W-:Y:S01]  /*9e00*/  ULDC.64 UR6, c[0x0][0x198] ;  /* 0x0000660000067ab9 */ /* 0x000fe20000000a00 */
[----:B------:R-:W-:Y:S01]  /*9e10*/  UMOV UR14, 0x0 ;  /* 0x00000000000e7882 */ /* 0x000fe20000000000 */
[----:B------:R-:W-:Y:S01]  /*9e20*/  UIADD3 UR6, UP0, UR6, 0xf0, URZ ;  /* 0x000000f006067890 */ /* 0x000fe2000ff1e03f */
[----:B------:R-:W-:Y:S01]  /*9e30*/  MOV R7, 0x40 ;  /* 0x0000004000077802 */ /* 0x000fe20000000f00 */
[----:B------:R-:W-:Y:S01]  /*9e40*/  UMOV UR15, 0x10000000 ;  /* 0x10000000000f7882 */ /* 0x000fe20000000000 */
[----:B------:R-:W-:Y:S01]  /*9e50*/  UMOV UR10, URZ ;  /* 0x0000003f000a7c82 */ /* 0x000fe20008000000 */
[----:B------:R-:W-:Y:S01]  /*9e60*/  UIADD3.X UR7, URZ, UR7, URZ, UP0, !UPT ;  /* 0x000000073f077290 */ /* 0x000fe200087fe43f */
[----:B------:R-:W-:Y:S01]  /*9e70*/  MOV R3, 0x1 ;  /* 0x0000000100037802 */ /* 0x000fe20000000f00 */
[----:B-1----:R-:W-:Y:S01]  /*9e80*/  UMOV UR12, UR52 ;  /* 0x00000034000c7c82 */ /* 0x002fe20008000000 */
[----:B---3--:R-:W-:Y:S01]  /*9e90*/  UMOV UR13, UR53 ;  /* 0x00000035000d7c82 */ /* 0x008fe20008000000 */
[----:B------:R-:W-:Y:S01]  /*9ea0*/  UMOV UR34, 0x20 ;  /* 0x0000002000227882 */ /* 0x000fe20000000000 */
[----:B------:R-:W-:Y:S01]  /*9eb0*/  UMOV UR35, UR11 ;  /* 0x0000000b00237c82 */ /* 0x000fe20008000000 */
[----:B------:R-:W-:-:S02]  /*9ec0*/  UIADD3 UR9, UR8, 0x3c050, URZ ;  /* 0x0003c05008097890 */ /* 0x000fc4000fffe03f */
[----:B------:R-:W-:Y:S02]  /*9ed0*/  UIADD3 UR32, UR8, 0x1000, URZ ;  /* 0x0000100008207890 */ /* 0x000fe4000fffe03f */
[----:B------:R-:W-:Y:S02]  /*9ee0*/  UIADD3 UR24, UR8, 0x2000, URZ ;  /* 0x0000200008187890 */ /* 0x000fe4000fffe03f */
[----:B------:R-:W-:Y:S02]  /*9ef0*/  UIADD3 UR16, UR8, 0x3000, URZ ;  /* 0x0000300008107890 */ /* 0x000fe4000fffe03f */
[----:B------:R-:W-:Y:S02]  /*9f00*/  UIADD3 UR48, UR8, 0x4000, URZ ;  /* 0x0000400008307890 */ /* 0x000fe4000fffe03f */
[----:B------:R2:W-:Y:S01]  /*9f10*/  UTMALDG.4D [UR8], [UR6], desc[UR14] ;  /* 0x00000e08060075b4 */ /* 0x0005e20008019000 */
[----:B------:R-:W-:Y:S01]  /*9f20*/  UMOV UR36, UR52 ;  /* 0x0000003400247c82 */ /* 0x000fe20008000000 */
[----:B------:R-:W-:Y:S01]  /*9f30*/  UMOV UR37, UR53 ;  /* 0x0000003500257c82 */ /* 0x000fe20008000000 */
[----:B------:R-:W-:Y:S01]  /*9f40*/  UMOV UR33, UR9 ;  /* 0x0000000900217c82 */ /* 0x000fe20008000000 */
[----:B------:R-:W-:Y:S01]  /*9f50*/  UMOV UR26, 0x40 ;  /* 0x00000040001a7882 */ /* 0x000fe20000000000 */
[----:B------:R-:W-:Y:S01]  /*9f60*/  UMOV UR27, UR11 ;  /* 0x0000000b001b7c82 */ /* 0x000fe20008000000 */
[----:B------:R-:W-:Y:S01]  /*9f70*/  UMOV UR28, UR52 ;  /* 0x00000034001c7c82 */ /* 0x000fe20008000000 */
[----:B------:R-:W-:Y:S01]  /*9f80*/  UMOV UR29, UR53 ;  /* 0x00000035001d7c82 */ /* 0x000fe20008000000 */
[----:B------:R-:W-:Y:S01]  /*9f90*/  UMOV UR25, UR9 ;  /* 0x0000000900197c82 */ /* 0x000fe20008000000 */
[----:B------:R-:W-:Y:S01]  /*9fa0*/  UMOV UR18, 0x60 ;  /* 0x0000006000127882 */ /* 0x000fe20000000000 */
[----:B------:R-:W-:Y:S01]  /*9fb0*/  UMOV UR19, UR11 ;  /* 0x0000000b00137c82 */ /* 0x000fe20008000000 */
[----:B------:R-:W-:Y:S01]  /*9fc0*/  UMOV UR20, UR52 ;  /* 0x0000003400147c82 */ /* 0x000fe20008000000 */
[----:B------:R2:W-:Y:S01]  /*9fd0*/  UTMALDG.4D [UR32], [UR6], desc[UR14] ;  /* 0x00000e20060075b4 */ /* 0x0005e20008019000 */
[----:B------:R-:W-:Y:S01]  /*9fe0*/  UMOV UR21, UR53 ;  /* 0x0000003500157c82 */ /* 0x000fe20008000000 */
[----:B------:R-:W-:Y:S01]  /*9ff0*/  UMOV UR17, UR9 ;  /* 0x0000000900117c82 */ /* 0x000fe20008000000 */
[----:B------:R-:W-:Y:S01]  /*a000*/  UMOV UR50, 0x80 ;  /* 0x0000008000327882 */ /* 0x000fe20000000000 */
[----:B------:R-:W-:Y:S01]  /*a010*/  UMOV UR51, UR11 ;  /* 0x0000000b00337c82 */ /* 0x000fe20008000000 */
[----:B------:R-:W-:Y:S01]  /*a020*/  UMOV UR49, UR9 ;  /* 0x0000000900317c82 */ /* 0x000fe20008000000 */
[----:B------:R2:W-:Y:S01]  /*a030*/  UTMALDG.4D [UR24], [UR6], desc[UR14] ;  /* 0x00000e18060075b4 */ /* 0x0005e20008019000 */
[----:B------:R2:W-:Y:S01]  /*a040*/  UTMALDG.4D [UR16], [UR6], desc[UR14] ;  /* 0x00000e10060075b4 */ /* 0x0005e20008019000 */
[----:B------:R2:W-:Y:S02]  /*a050*/  UTMALDG.4D [UR48], [UR6], desc[UR14] ;  /* 0x00000e30060075b4 */ /* 0x0005e40008019000 */
[----:B--2---:R-:W-:Y:S01]  /*a060*/  NOP ;  /* 0x0000000000007918 */ /* 0x004fe20000000000 */
.L_x_64:
[----:B-1-3--:R-:W-:Y:S05]  /*a070*/  BSYNC B0 ;  /* 0x0000000000007941 */ /* 0x00afea0003800000 */
.L_x_63:
[----:B------:R-:W1:Y:S01]  /*a080*/  LDC R2, c[0x0][0x28c] ;  /* 0x0000a300ff027b82 */ /* 0x000e620000000800 */
[----:B------:R-:W-:Y:S01]  /*a090*/  BSSY B0, `(.L_x_68) ;  /* 0x000003f000007945 */ /* 0x000fe20003800000 */
[----:B-1----:R-:W-:-:S13]  /*a0a0*/  ISETP.GT.AND P4, PT, R2, RZ, P3 ;  /* 0x000000ff0200720c */ /* 0x002fda0001f84270 */
[----:B------:R-:W-:Y:S05]  /*a0b0*/  @!P4 BRA `(.L_x_69) ;  /* 0x0000000000f0c947 */ /* 0x000fea0003800000 */
[----:B------:R-:W1:Y:S01]  /*a0c0*/  S2R R5, SR_CgaCtaId ;  /* 0x0000000000057919 */ /* 0x000e620000008800 */
[----:B------:R-:W-:-:S04]  /*a0d0*/  MOV R0, 0x400 ;  /* 0x0000040000007802 */ /* 0x000fc80000000f00 */
[----:B-1----:R-:W-:Y:S02]  /*a0e0*/  LEA R5, R5, R0, 0x18 ;  /* 0x0000000005057211 */ /* 0x002fe400078ec0ff */
[----:B------:R-:W-:-:S04]  /*a0f0*/  MOV R0, 0x1 ;  /* 0x0000000100007802 */ /* 0x000fc80000000f00 */
[----:B------:R-:W-:-:S04]  /*a100*/  SHF.L.U32 R0, R0, 0x1f, RZ ;  /* 0x0000001f00007819 */ /* 0x000fc800000006ff */
[----:B------:R-:W1:Y:S02]  /*a110*/  SYNCS.PHASECHK.TRANS64.TRYWAIT P0, [R5+URZ+0x3c028], R0 ;  /* 0x03c02800050075a7 */ /* 0x000e64000800017f */
[----:B-1----:R-:W-:Y:S05]  /*a120*/  @!P0 BRA `(.L_x_70) ;  /* 0x00000018000c8947 */ /* 0x002fea0003800000 */
.L_x_102:
[----:B------:R-:W-:Y:S01]  /*a130*/  ULOP3.LUT UR5, UR4, 0x2, URZ, 0xfc, !UPT ;  /* 0x0000000204057892 */ /* 0x000fe2000f8efc3f */
[----:B-1----:R-:W-:-:S03]  /*a140*/  @P2 MOV R0, 0xa000 ;  /* 0x0000a00000002802 */ /* 0x002fc60000000f00 */
[----:B------:R-:W-:Y:S01]  /*a150*/  UPRMT UR5, UR5, 0x9910, URZ ;  /* 0x0000991005057896 */ /* 0x000fe2000800003f */
[----:B------:R1:W-:Y:S03]  /*a160*/  @P2 SYNCS.ARRIVE.TRANS64 RZ, [R5+URZ+0x3c000], R0 ;  /* 0x03c0000005ff29a7 */ /* 0x0003e6000800003f */
[----:B------:R-:W-:-:S06]  /*a170*/  UISETP.NE.AND UP0, UPT, UR5, 0x2, UPT ;  /* 0x000000020500788c */ /* 0x000fcc000bf05270 */
[----:B------:R-:W-:-:S13]  /*a180*/  PLOP3.LUT P0, PT, PT, PT, UP0, 0x80, 0x0 ;  /* 0x000000000000781c */ /* 0x000fda0003f0f008 */
[----:B-1----:R-:W-:Y:S05]  /*a190*/  @P0 BRA `(.L_x_71) ;  /* 0x0000000000040947 */ /* 0x002fea0003800000 */
[----:B------:R-:W-:Y:S01]  /*a1a0*/  BPT.TRAP 0x1 ;  /* 0x000000040000795c */ /* 0x000fe20000300000 */
.L_x_71:
[----:B------:R-:W-:-:S04]  /*a1b0*/  LOP3.LUT P0, RZ, R6, 0x1f, RZ, 0xc0, !PT ;  /* 0x0000001f06ff7812 */ /* 0x000fc8000780c0ff */
[----:B------:R-:W-:-:S13]  /*a1c0*/  PLOP3.LUT P0, PT, P0, P2, PT, 0x2a, 0x0 ;  /* 0x000000000000781c */ /* 0x000fda0000704572 */
[----:B------:R-:W-:Y:S05]  /*a1d0*/  @P0 BRA `(.L_x_72) ;  /* 0x0000000000040947 */ /* 0x000fea0003800000 */
[----:B------:R-:W-:Y:S01]  /*a1e0*/  BPT.TRAP 0x1 ;  /* 0x000000040000795c */ /* 0x000fe20000300000 */
.L_x_72:
[----:B------:R-:W-:Y:S01]  /*a1f0*/  R2UR UR16, R5 ;  /* 0x00000000051072ca */ /* 0x000fe200000e0000 */
[----:B------:R-:W-:Y:S01]  /*a200*/  ULDC.64 UR6, c[0x0][0x198] ;  /* 0x0000660000067ab9 */ /* 0x000fe20000000a00 */
[----:B------:R-:W-:Y:S01]  /*a210*/  UMOV UR51, URZ ;  /* 0x0000003f00337c82 */ /* 0x000fe20008000000 */
[----:B------:R-:W-:Y:S01]  /*a220*/  UIADD3 UR6, UP0, UR6, 0x1f0, URZ ;  /* 0x000001f006067890 */ /* 0x000fe2000ff1e03f */
[----:B------:R-:W-:Y:S01]  /*a230*/  MOV R0, 0x1 ;  /* 0x0000000100007802 */ /* 0x000fe20000000f00 */
[----:B------:R-:W-:Y:S01]  /*a240*/  UMOV UR8, 0x0 ;  /* 0x0000000000087882 */ /* 0x000fe20000000000 */
[----:B------:R-:W-:Y:S01]  /*a250*/  UMOV UR9, 0x10000000 ;  /* 0x1000000000097882 */ /* 0x000fe20000000000 */
[----:B------:R-:W-:Y:S01]  /*a260*/  UIADD3.X UR7, URZ, UR7, URZ, UP0, !UPT ;  /* 0x000000073f077290 */ /* 0x000fe200087fe43f */
[----:B------:R-:W-:Y:S01]  /*a270*/  UMOV UR50, URZ ;  /* 0x0000003f00327c82 */ /* 0x000fe20008000000 */
[----:B------:R-:W-:Y:S01]  /*a280*/  UMOV UR42, 0x20 ;  /* 0x00000020002a7882 */ /* 0x000fe20000000000 */
[----:B------:R-:W-:Y:S01]  /*a290*/  UMOV UR44, UR52 ;  /* 0x00000034002c7c82 */ /* 0x000fe20008000000 */
[----:B------:R-:W-:-:S02]  /*a2a0*/  UMOV UR45, UR53 ;  /* 0x00000035002d7c82 */ /* 0x000fc40008000000 */
[----:B------:R-:W-:Y:S02]  /*a2b0*/  UIADD3 UR48, UR16, 0xa000, URZ ;  /* 0x0000a00010307890 */ /* 0x000fe4000fffe03f */
[----:B------:R-:W-:Y:S02]  /*a2c0*/  UIADD3 UR49, UR16, 0x3c000, URZ ;  /* 0x0003c00010317890 */ /* 0x000fe4000fffe03f */
[----:B------:R-:W-:Y:S02]  /*a2d0*/  UIADD3 UR40, UR16, 0xc000, URZ ;  /* 0x0000c00010287890 */ /* 0x000fe4000fffe03f */
[----:B------:R-:W-:Y:S02]  /*a2e0*/  UIADD3 UR32, UR16, 0xe000, URZ ;  /* 0x0000e00010207890 */ /* 0x000fe4000fffe03f */
[----:B------:R-:W-:Y:S02]  /*a2f0*/  UIADD3 UR24, UR16, 0x10000, URZ ;  /* 0x0001000010187890 */ /* 0x000fe4000fffe03f */
[----:B------:R-:W-:Y:S01]  /*a300*/  UIADD3 UR16, UR16, 0x12000, URZ ;  /* 0x0001200010107890 */ /* 0x000fe2000fffe03f */
[----:B------:R1:W-:Y:S01]  /*a310*/  UTMALDG.4D [UR48], [UR6], desc[UR8] ;  /* 0x00000830060075b4 */ /* 0x0003e20008019000 */
        /* <DEDUP_REMOVED lines=18> */
[----:B------:R1:W-:Y:S01]  /*a440*/  UTMALDG.4D [UR32], [UR6], desc[UR8] ;  /* 0x00000820060075b4 */ /* 0x0003e20008019000 */
[----:B------:R1:W-:Y:S01]  /*a450*/  UTMALDG.4D [UR24], [UR6], desc[UR8] ;  /* 0x00000818060075b4 */ /* 0x0003e20008019000 */
[----:B------:R1:W-:Y:S02]  /*a460*/  UTMALDG.4D [UR16], [UR6], desc[UR8] ;  /* 0x00000810060075b4 */ /* 0x0003e40008019000 */
[----:B-1----:R-:W-:Y:S01]  /*a470*/  NOP ;  /* 0x0000000000007918 */ /* 0x002fe20000000000 */
.L_x_69:
[----:B------:R-:W-:Y:S05]  /*a480*/  BSYNC B0 ;  /* 0x0000000000007941 */ /* 0x000fea0003800000 */
.L_x_68:
[----:B------:R-:W-:Y:S04]  /*a490*/  BSSY B0, `(.L_x_73) ;  /* 0x0000041000007945 */ /* 0x000fe80003800000 */
[----:B------:R-:W-:Y:S05]  /*a4a0*/  @!P3 BRA `(.L_x_74) ;  /* 0x0000000000fcb947 */ /* 0x000fea0003800000 */
[----:B------:R-:W1:Y:S01]  /*a4b0*/  S2R R5, SR_CgaCtaId ;  /* 0x0000000000057919 */ /* 0x000e620000008800 */
[----:B------:R-:W-:-:S04]  /*a4c0*/  MOV R4, 0x400 ;  /* 0x0000040000047802 */ /* 0x000fc80000000f00 */
[----:B-1----:R-:W-:Y:S02]  /*a4d0*/  LEA R8, R5, R4, 0x18 ;  /* 0x0000000405087211 */ /* 0x002fe400078ec0ff */
[----:B------:R-:W-:Y:S02]  /*a4e0*/  MOV R5, 0x1 ;  /* 0x0000000100057802 */ /* 0x000fe40000000f00 */
[----:B------:R-:W-:Y:S02]  /*a4f0*/  LEA R4, R3, R8, 0x3 ;  /* 0x0000000803047211 */ /* 0x000fe400078e18ff */
[----:B------:R-:W-:-:S04]  /*a500*/  SHF.L.U32 R5, R5, 0x1f, RZ ;  /* 0x0000001f05057819 */ /* 0x000fc800000006ff */
[----:B------:R-:W1:Y:S02]  /*a510*/  SYNCS.PHASECHK.TRANS64.TRYWAIT P0, [R4+URZ+0x3c060], R5 ;  /* 0x03c06005040075a7 */ /* 0x000e64000800017f */
[----:B-1----:R-:W-:Y:S05]  /*a520*/  @!P0 BRA `(.L_x_75) ;  /* 0x0000001400208947 */ /* 0x002fea0003800000 */
.L_x_103:
        /* <DEDUP_REMOVED lines=8> */
.L_x_76:
[----:B------:R-:W-:-:S04]  /*a5b0*/  LOP3.LUT P0, RZ, R6, 0x1f, RZ, 0xc0, !PT ;  /* 0x0000001f06ff7812 */ /* 0x000fc8000780c0ff */
[----:B------:R-:W-:-:S13]  /*a5c0*/  PLOP3.LUT P0, PT, P0, P2, PT, 0x2a, 0x0 ;  /* 0x000000000000781c */ /* 0x000fda0000704572 */
[----:B------:R-:W-:Y:S05]  /*a5d0*/  @P0 BRA `(.L_x_77) ;  /* 0x0000000000040947 */ /* 0x000fea0003800000 */
[----:B------:R-:W-:Y:S01]  /*a5e0*/  BPT.TRAP 0x1 ;  /* 0x000000040000795c */ /* 0x000fe20000300000 */
.L_x_77:
[----:B------:R-:W-:Y:S01]  /*a5f0*/  R2UR UR40, R3 ;  /* 0x00000000032872ca */ /* 0x000fe200000e0000 */
[----:B------:R-:W-:Y:S01]  /*a600*/  ULDC.64 UR6, c[0x0][0x198] ;  /* 0x0000660000067ab9 */ /* 0x000fe20000000a00 */
[----:B------:R-:W-:Y:S01]  /*a610*/  R2UR UR5, R8 ;  /* 0x00000000080572ca */ /* 0x000fe200000e0000 */
[----:B------:R-:W-:Y:S01]  /*a620*/  UIADD3 UR6, UP0, UR6, 0xf0, URZ ;  /* 0x000000f006067890 */ /* 0x000fe2000ff1e03f */
[----:B------:R-:W-:Y:S01]  /*a630*/  R2UR UR43, R7 ;  /* 0x00000000072b72ca */ /* 0x000fe200000e0000 */
[----:B------:R-:W-:Y:S01]  /*a640*/  UMOV UR8, 0x0 ;  /* 0x0000000000087882 */ /* 0x000fe20000000000 */
[----:B------:R-:W-:Y:S01]  /*a650*/  R2UR UR41, R4 ;  /* 0x00000000042972ca */ /* 0x000fe200000e0000 */
[----:B------:R-:W-:Y:S01]  /*a660*/  UIADD3.X UR7, URZ, UR7, URZ, UP0, !UPT ;  /* 0x000000073f077290 */ /* 0x000fe200087fe43f */
[----:B------:R-:W-:Y:S01]  /*a670*/  UMOV UR9, 0x10000000 ;  /* 0x1000000000097882 */ /* 0x000fe20000000000 */
[----:B------:R-:W-:Y:S01]  /*a680*/  UMOV UR42, URZ ;  /* 0x0000003f002a7c82 */ /* 0x000fe20008000000 */
[----:B------:R-:W-:Y:S01]  /*a690*/  UMOV UR44, UR52 ;  /* 0x00000034002c7c82 */ /* 0x000fe20008000000 */
[----:B------:R-:W-:Y:S01]  /*a6a0*/  UMOV UR45, UR53 ;  /* 0x00000035002d7c82 */ /* 0x000fe20008000000 */
[----:B------:R-:W-:Y:S01]  /*a6b0*/  UMOV UR34, 0x20 ;  /* 0x0000002000227882 */ /* 0x000fe20000000000 */
[----:B------:R-:W-:-:S02]  /*a6c0*/  UMOV UR36, UR52 ;  /* 0x0000003400247c82 */ /* 0x000fc40008000000 */
[----:B------:R-:W-:Y:S02]  /*a6d0*/  UIMAD UR40, UR40, 0x5000, UR5 ;  /* 0x00005000282878a4 */ /* 0x000fe4000f8e0205 */
[----:B------:R-:W-:Y:S02]  /*a6e0*/  UIADD3 UR43, UR11, UR43, URZ ;  /* 0x0000002b0b2b7290 */ /* 0x000fe4000fffe03f */
[----:B------:R-:W-:Y:S02]  /*a6f0*/  UIADD3 UR41, UR41, 0x3c050, URZ ;  /* 0x0003c05029297890 */ /* 0x000fe4000fffe03f */
[----:B------:R-:W-:Y:S02]  /*a700*/  UIADD3 UR32, UR40, 0x1000, URZ ;  /* 0x0000100028207890 */ /* 0x000fe4000fffe03f */
[----:B------:R-:W-:Y:S02]  /*a710*/  UIADD3 UR24, UR40, 0x2000, URZ ;  /* 0x0000200028187890 */ /* 0x000fe4000fffe03f */
[----:B------:R-:W-:-:S02]  /*a720*/  UIADD3 UR16, UR40, 0x3000, URZ ;  /* 0x0000300028107890 */ /* 0x000fc4000fffe03f */
        /* <DEDUP_REMOVED lines=22> */
[----:B-1----:R-:W-:Y:S01]  /*a890*/  NOP ;  /* 0x0000000000007918 */ /* 0x002fe20000000000 */
.L_x_74:
[----:B------:R-:W-:Y:S05]  /*a8a0*/  BSYNC B0 ;  /* 0x0000000000007941 */ /* 0x000fea0003800000 */
.L_x_73:
[----:B------:R-:W-:Y:S01]  /*a8b0*/  BSSY B0, `(.L_x_78) ;  /* 0x0000043000007945 */ /* 0x000fe20003800000 */
[----:B------:R-:W-:-:S03]  /*a8c0*/  MOV R8, RZ ;  /* 0x000000ff00087202 */ /* 0x000fc60000000f00 */
        /* <DEDUP_REMOVED lines=9> */
.L_x_104:
        /* <DEDUP_REMOVED lines=8> */
.L_x_81:
[----:B------:R-:W-:-:S04]  /*a9e0*/  LOP3.LUT P0, RZ, R6, 0x1f, RZ, 0xc0, !PT ;  /* 0x0000001f06ff7812 */ /* 0x000fc8000780c0ff */
[----:B------:R-:W-:-:S13]  /*a9f0*/  PLOP3.LUT P0, PT, P0, P2, PT, 0x2a, 0x0 ;  /* 0x000000000000781c */ /* 0x000fda0000704572 */
[----:B------:R-:W-:Y:S05]  /*aa00*/  @P0 BRA `(.L_x_82) ;  /* 0x0000000000040947 */ /* 0x000fea0003800000 */
[----:B------:R-:W-:Y:S01]  /*aa10*/  BPT.TRAP 0x1 ;  /* 0x000000040000795c */ /* 0x000fe20000300000 */
.L_x_82:
[C---:B------:R-:W-:Y:S01]  /*aa20*/  IMAD R5, R0.reuse, 0xa000, R5 ;  /* 0x0000a00000057824 */ /* 0x040fe200078e0205 */
[----:B------:R-:W-:Y:S01]  /*aa30*/  R2UR UR41, R3 ;  /* 0x00000000032972ca */ /* 0x000fe200000e0000 */
[----:B------:R-:W-:Y:S01]  /*aa40*/  ULDC.64 UR6, c[0x0][0x198] ;  /* 0x0000660000067ab9 */ /* 0x000fe20000000a00 */
[----:B------:R-:W-:Y:S01]  /*aa50*/  UMOV UR43, URZ ;  /* 0x0000003f002b7c82 */ /* 0x000fe20008000000 */
[----:B------:R-:W-:Y:S01]  /*aa60*/  UIADD3 UR6, UP0, UR6, 0x2f0, URZ ;  /* 0x000002f006067890 */ /* 0x000fe2000ff1e03f */
[----:B------:R-:W-:Y:S01]  /*aa70*/  R2UR UR48, R5 ;  /* 0x00000000053072ca */ /* 0x000fe200000e0000 */
[----:B------:R-:W-:Y:S01]  /*aa80*/  UMOV UR8, 0x0 ;  /* 0x0000000000087882 */ /* 0x000fe20000000000 */
[----:B------:R-:W-:Y:S01]  /*aa90*/  UMOV UR9, 0x10000000 ;  /* 0x1000000000097882 */ /* 0x000fe20000000000 */
[----:B------:R-:W-:Y:S01]  /*aaa0*/  UIADD3.X UR7, URZ, UR7, URZ, UP0, !UPT ;  /* 0x000000073f077290 */ /* 0x000fe200087fe43f */
[----:B------:R-:W-:Y:S01]  /*aab0*/  IADD3 R0, R0, 0x1, RZ ;  /* 0x0000000100007810 */ /* 0x000fe20007ffe0ff */
[----:B------:R-:W-:Y:S01]  /*aac0*/  UMOV UR42, URZ ;  /* 0x0000003f002a7c82 */ /* 0x000fe20008000000 */
[----:B------:R-:W-:Y:S01]  /*aad0*/  UMOV UR44, UR52 ;  /* 0x00000034002c7c82 */ /* 0x000fe20008000000 */
[----:B------:R-:W-:Y:S01]  /*aae0*/  UMOV UR45, UR53 ;  /* 0x00000035002d7c82 */ /* 0x000fe20008000000 */
[----:B------:R-:W-:Y:S01]  /*aaf0*/  UMOV UR34, 0x20 ;  /* 0x0000002000227882 */ /* 0x000fe20000000000 */
[----:B------:R-:W-:Y:S01]  /*ab00*/  UIADD3 UR41, UR41, 0x3c000, URZ ;  /* 0x0003c00029297890 */ /* 0x000fe2000fffe03f */
[----:B------:R-:W-:Y:S01]  /*ab10*/  MOV R8, 0x1 ;  /* 0x0000000100087802 */ /* 0x000fe20000000f00 */
[----:B------:R-:W-:Y:S01]  /*ab20*/  UMOV UR36, UR52 ;  /* 0x0000003400247c82 */ /* 0x000fe20008000000 */
[----:B------:R-:W-:Y:S01]  /*ab30*/  UMOV UR37, UR53 ;  /* 0x0000003500257c82 */ /* 0x000fe20008000000 */
[----:B------:R-:W-:-:S02]  /*ab40*/  UIADD3 UR40, UR48, 0xa000, URZ ;  /* 0x0000a00030287890 */ /* 0x000fc4000fffe03f */
        /* <DEDUP_REMOVED lines=25> */
.L_x_79:
[----:B------:R-:W-:Y:S05]  /*ace0*/  BSYNC B0 ;  /* 0x0000000000007941 */ /* 0x000fea0003800000 */
.L_x_78:
[----:B------:R-:W-:-:S13]  /*acf0*/  ISETP.GE.AND P0, PT, R2, 0x81, PT ;  /* 0x000000810200780c */ /* 0x000fda0003f06270 */
[----:B------:R-:W-:Y:S05]  /*ad00*/  @!P0 EXIT ;  /* 0x000000000000894d */ /* 0x000fea0003800000 */
[----:B------:R-:W-:Y:S01]  /*ad10*/  IADD3 R2, R2, 0x7f, RZ ;  /* 0x0000007f02027810 */ /* 0x000fe20007ffe0ff */
[----:B------:R-:W-:Y:S01]  /*ad20*/  BSSY B0, `(.L_x_83) ;  /* 0x0000093000007945 */ /* 0x000fe20003800000 */
[----:B------:R-:W-:Y:S02]  /*ad30*/  LOP3.LUT P0, RZ, R6, 0x1f, RZ, 0xc0, !PT ;  /* 0x0000001f06ff7812 */ /* 0x000fe4000780c0ff */
[----:B------:R-:W-:Y:S02]  /*ad40*/  SHF.R.S32.HI R3, RZ, 0x1f, R2 ;  /* 0x0000001fff037819 */ /* 0x000fe40000011402 */
[----:B------:R-:W-:Y:S02]  /*ad50*/  PLOP3.LUT P0, PT, P0, P2, PT, 0x2a, 0x0 ;  /* 0x000000000000781c */ /* 0x000fe40000704572 */
[----:B------:R-:W-:Y:S02]  /*ad60*/  LEA.HI R3, R3, R2, RZ, 0x7 ;  /* 0x0000000203037211 */ /* 0x000fe400078f38ff */
[----:B------:R-:W-:-:S02]  /*ad70*/  MOV R2, UR4 ;  /* 0x0000000400027c02 */ /* 0x000fc40008000f00 */
[----:B------:R-:W-:Y:S02]  /*ad80*/  SHF.R.S32.HI R3, RZ, 0x7, R3 ;  /* 0x00000007ff037819 */ /* 0x000fe40000011403 */
[----:B------:R-:W-:Y:S02]  /*ad90*/  LOP3.LUT R2, R2, 0x2, RZ, 0xfc, !PT ;  /* 0x0000000202027812 */ /* 0x000fe400078efcff */
[----:B------:R-:W-:Y:S02]  /*ada0*/  SHF.L.U32 R4, R3, 0x1, RZ ;  /* 0x0000000103047819 */ /* 0x000fe400000006ff */
[----:B------:R-:W-:-:S07]  /*adb0*/  MOV R3, 0x1 ;  /* 0x0000000100037802 */ /* 0x000fce0000000f00 */
.L_x_94:
[----:B------:R-:W-:Y:S04]  /*adc0*/  BSSY B1, `(.L_x_84) ;  /* 0x0000041000017945 */ /* 0x000fe80003800000 */
[----:B------:R-:W-:Y:S05]  /*add0*/  @!P3 BRA `(.L_x_85) ;  /* 0x0000000000fcb947 */ /* 0x000fea0003800000 */
[----:B------:R-:W1:Y:S01]  /*ade0*/  S2R R6, SR_CgaCtaId ;  /* 0x0000000000067919 */ /* 0x000e620000008800 */
[----:B------:R-:W-:-:S04]  /*adf0*/  MOV R5, 0x400 ;  /* 0x0000040000057802 */ /* 0x000fc80000000f00 */
[----:B-1----:R-:W-:Y:S02]  /*ae00*/  LEA R7, R6, R5, 0x18 ;  /* 0x0000000506077211 */ /* 0x002fe400078ec0ff */
[----:B------:R-:W-:Y:S02]  /*ae10*/  SHF.L.U32 R5, R3, 0x1f, RZ ;  /* 0x0000001f03057819 */ /* 0x000fe400000006ff */
[----:B------:R-:W-:-:S04]  /*ae20*/  LEA R6, R0, R7, 0x3 ;  /* 0x0000000700067211 */ /* 0x000fc800078e18ff */
[----:B------:R-:W1:Y:S02]  /*ae30*/  SYNCS.PHASECHK.TRANS64.TRYWAIT P4, [R6+URZ+0x3c028], R5 ;  /* 0x03c02805060075a7 */ /* 0x000e64000808017f */
[----:B-1----:R-:W-:Y:S05]  /*ae40*/  @!P4 BRA `(.L_x_86) ;  /* 0x0000000c0000c947 */ /* 0x002fea0003800000 */
.L_x_105:
[----:B-1----:R-:W-:-:S04]  /*ae50*/  @P2 MOV R5, 0xa000 ;  /* 0x0000a00000052802 */ /* 0x002fc80000000f00 */
[----:B------:R1:W-:Y:S02]  /*ae60*/  @P2 SYNCS.ARRIVE.TRANS64 RZ, [R6+URZ+0x3c000], R5 ;  /* 0x03c0000506ff29a7 */ /* 0x0003e4000800003f */
[----:B-1----:R-:W-:-:S04]  /*ae70*/  PRMT R5, R2, 0x9910, RZ ;  /* 0x0000991002057816 */ /* 0x002fc800000000ff */
[----:B------:R-:W-:-:S13]  /*ae80*/  ISETP.NE.AND P4, PT, R5, 0x2, PT ;  /* 0x000000020500780c */ /* 0x000fda0003f85270 */
[----:B------:R-:W-:Y:S05]  /*ae90*/  @P4 BRA `(.L_x_87) ;  /* 0x0000000000044947 */ /* 0x000fea0003800000 */
[----:B------:R-:W-:Y:S01]  /*aea0*/  BPT.TRAP 0x1 ;  /* 0x000000040000795c */ /* 0x000fe20000300000 */
.L_x_87:
[----:B------:R-:W-:Y:S05]  /*aeb0*/  @P0 BRA `(.L_x_88) ;  /* 0x0000000000040947 */ /* 0x000fea0003800000 */
[----:B------:R-:W-:Y:S01]  /*aec0*/  BPT.TRAP 0x1 ;  /* 0x000000040000795c */ /* 0x000fe20000300000 */
.L_x_88:
[----:B------:R-:W-:Y:S01]  /*aed0*/  IMAD R7, R0, 0xa000, R7 ;  /* 0x0000a00000077824 */ /* 0x000fe200078e0207 */
[----:B------:R-:W-:Y:S01]  /*aee0*/  R2UR UR49, R6 ;  /* 0x00000000063172ca */ /* 0x000fe200000e0000 */
[----:B------:R-:W-:Y:S01]  /*aef0*/  ULDC.64 UR6, c[0x0][0x198] ;  /* 0x0000660000067ab9 */ /* 0x000fe20000000a00 */
[----:B------:R-:W-:Y:S01]  /*af00*/  R2UR UR51, R8 ;  /* 0x00000000083372ca */ /* 0x000fe200000e0000 */
[----:B------:R-:W-:Y:S01]  /*af10*/  UIADD3 UR6, UP0, UR6, 0x1f0, URZ ;  /* 0x000001f006067890 */ /* 0x000fe2000ff1e03f */
[----:B------:R-:W-:Y:S01]  /*af20*/  R2UR UR16, R7 ;  /* 0x00000000071072ca */ /* 0x000fe200000e0000 */
[----:B------:R-:W-:Y:S01]  /*af30*/  UMOV UR8, 0x0 ;  /* 0x0000000000087882 */ /* 0x000fe20000000000 */
[----:B------:R-:W-:Y:S01]  /*af40*/  UMOV UR9, 0x10000000 ;  /* 0x1000000000097882 */ /* 0x000fe20000000000 */
[----:B------:R-:W-:Y:S01]  /*af50*/  UIADD3.X UR7, URZ, UR7, URZ, UP0, !UPT ;  /* 0x000000073f077290 */ /* 0x000fe200087fe43f */
[----:B------:R-:W-:Y:S01]  /*af60*/  IADD3 R5, R0, 0x1, RZ ;  /* 0x0000000100057810 */ /* 0x000fe20007ffe0ff */
[----:B------:R-:W-:Y:S01]  /*af70*/  UMOV UR50, URZ ;  /* 0x0000003f00327c82 */ /* 0x000fe20008000000 */
[----:B------:R-:W-:Y:S01]  /*af80*/  UMOV UR42, 0x20 ;  /* 0x00000020002a7882 */ /* 0x000fe20000000000 */
[----:B------:R-:W-:Y:S01]  /*af90*/  UMOV UR44, UR52 ;  /* 0x00000034002c7c82 */ /* 0x000fe20008000000 */
[----:B------:R-:W-:Y:S01]  /*afa0*/  UMOV UR45, UR53 ;  /* 0x00000035002d7c82 */ /* 0x000fe20008000000 */
[----:B------:R-:W-:Y:S01]  /*afb0*/  UIADD3 UR49, UR49, 0x3c000, URZ ;  /* 0x0003c00031317890 */ /* 0x000fe2000fffe03f */
[----:B------:R-:W-:Y:S01]  /*afc0*/  ISETP.NE.AND P4, PT, R5, 0x5, PT ;  /* 0x000000050500780c */ /* 0x000fe20003f85270 */
[----:B------:R-:W-:-:S02]  /*afd0*/  USHF.L.U32 UR51, UR51, 0x7, URZ ;  /* 0x0000000733337899 */ /* 0x000fc4000800063f */
[----:B------:R-:W-:Y:S01]  /*afe0*/  UIADD3 UR48, UR16, 0xa000, URZ ;  /* 0x0000a00010307890 */ /* 0x000fe2000fffe03f */
[----:B------:R-:W-:Y:S01]  /*aff0*/  SEL R0, RZ, 0x1, P4 ;  /* 0x00000001ff007807 */ /* 0x000fe20002000000 */
[----:B------:R-:W-:Y:S02]  /*b000*/  UIADD3 UR40, UR16, 0xc000, URZ ;  /* 0x0000c00010287890 */ /* 0x000fe4000fffe03f */
[----:B------:R-:W-:Y:S01]  /*b010*/  UIADD3 UR32, UR16, 0xe000, URZ ;  /* 0x0000e00010207890 */ /* 0x000fe2000fffe03f */
[----:B------:R-:W-:Y:S01]  /*b020*/  LOP3.LUT R3, R3, R0, RZ, 0x3c, !PT ;  /* 0x0000000003037212 */ /* 0x000fe200078e3cff */
[----:B------:R-:W-:Y:S01]  /*b030*/  UIADD3 UR24, UR16, 0x10000, URZ ;  /* 0x0001000010187890 */ /* 0x000fe2000fffe03f */
[----:B------:R-:W-:Y:S01]  /*b040*/  SEL R0, R5, RZ, P4 ;  /* 0x000000ff05007207 */ /* 0x000fe20002000000 */
        /* <DEDUP_REMOVED lines=24> */
.L_x_85:
[----:B------:R-:W-:Y:S05]  /*b1d0*/  BSYNC B1 ;  /* 0x0000000000017941 */ /* 0x000fea0003800000 */
.L_x_84:
[----:B------:R-:W-:Y:S01]  /*b1e0*/  ISETP.LT.OR P4, PT, R4, 0x4, !P3 ;  /* 0x000000040400780c */ /* 0x000fe20005f81670 */
[----:B------:R-:W-:-:S12]  /*b1f0*/  BSSY B1, `(.L_x_89) ;  /* 0x0000042000017945 */ /* 0x000fd80003800000 */
[----:B------:R-:W-:Y:S05]  /*b200*/  @P4 BRA `(.L_x_90) ;  /* 0x0000000400004947 */ /* 0x000fea0003800000 */
[----:B------:R-:W1:Y:S01]  /*b210*/  S2R R6, SR_CgaCtaId ;  /* 0x0000000000067919 */ /* 0x000e620000008800 */
[----:B------:R-:W-:Y:S02]  /*b220*/  MOV R5, 0x400 ;  /* 0x0000040000057802 */ /* 0x000fe40000000f00 */
[----:B------:R-:W-:Y:S02]  /*b230*/  SHF.L.U32 R7, R3, 0x1f, RZ ;  /* 0x0000001f03077819 */ /* 0x000fe400000006ff */
[----:B-1----:R-:W-:-:S04]  /*b240*/  LEA R5, R6, R5, 0x18 ;  /* 0x0000000506057211 */ /* 0x002fc800078ec0ff */
[----:B------:R-:W-:-:S04]  /*b250*/  LEA R6, R0, R5, 0x3 ;  /* 0x0000000500067211 */ /* 0x000fc800078e18ff */
[----:B------:R-:W1:Y:S02]  /*b260*/  SYNCS.PHASECHK.TRANS64.TRYWAIT P4, [R6+URZ+0x3c028], R7 ;  /* 0x03c02807060075a7 */ /* 0x000e64000808017f */
[----:B-1----:R-:W-:Y:S05]  /*b270*/  @!P4 BRA `(.L_x_91) ;  /* 0x000000080008c947 */ /* 0x002fea0003800000 */
.L_x_106:
[----:B-1----:R-:W-:-:S04]  /*b280*/  @P1 MOV R7, 0xa000 ;  /* 0x0000a00000071802 */ /* 0x002fc80000000f00 */
[----:B------:R1:W-:Y:S02]  /*b290*/  @P1 SYNCS.ARRIVE.TRANS64 RZ, [R6+URZ+0x3c000], R7 ;  /* 0x03c0000706ff19a7 */ /* 0x0003e4000800003f */
[----:B-1----:R-:W-:-:S04]  /*b2a0*/  PRMT R7, R2, 0x9910, RZ ;  /* 0x0000991002077816 */ /* 0x002fc800000000ff */
[----:B------:R-:W-:-:S13]  /*b2b0*/  ISETP.NE.AND P4, PT, R7, 0x2, PT ;  /* 0x000000020700780c */ /* 0x000fda0003f85270 */
[----:B------:R-:W-:Y:S05]  /*b2c0*/  @P4 BRA `(.L_x_92) ;  /* 0x0000000000044947 */ /* 0x000fea0003800000 */
[----:B------:R-:W-:Y:S01]  /*b2d0*/  BPT.TRAP 0x1 ;  /* 0x000000040000795c */ /* 0x000fe20000300000 */
.L_x_92:
[----:B------:R-:W-:Y:S05]  /*b2e0*/  @P0 BRA `(.L_x_93) ;  /* 0x0000000000040947 */ /* 0x000fea0003800000 */
[----:B------:R-:W-:Y:S01]  /*b2f0*/  BPT.TRAP 0x1 ;  /* 0x000000040000795c */ /* 0x000fe20000300000 */
.L_x_93:
        /* <DEDUP_REMOVED lines=16> */
[----:B------:R-:W-:Y:S01]  /*b400*/  USHF.L.U32 UR51, UR51, 0x7, URZ ;  /* 0x0000000733337899 */ /* 0x000fe2000800063f */
[----:B------:R-:W-:Y:S01]  /*b410*/  IADD3 R8, R8, 0x1, RZ ;  /* 0x0000000108087810 */ /* 0x000fe20007ffe0ff */
[----:B------:R-:W-:Y:S01]  /*b420*/  UIADD3 UR48, UR16, 0xa000, URZ ;  /* 0x0000a00010307890 */ /* 0x000fe2000fffe03f */
[----:B------:R-:W-:Y:S01]  /*b430*/  SEL R6, RZ, 0x1, P4 ;  /* 0x00000001ff067807 */ /* 0x000fe20002000000 */
[----:B------:R-:W-:Y:S01]  /*b440*/  UIADD3 UR40, UR16, 0xc000, URZ ;  /* 0x0000c00010287890 */ /* 0x000fe2000fffe03f */
[----:B------:R-:W-:Y:S01]  /*b450*/  SEL R0, R0, RZ, P4 ;  /* 0x000000ff00007207 */ /* 0x000fe20002000000 */
[----:B------:R-:W-:Y:S01]  /*b460*/  UIADD3 UR32, UR16, 0xe000, URZ ;  /* 0x0000e00010207890 */ /* 0x000fe2000fffe03f */
[----:B------:R-:W-:Y:S01]  /*b470*/  LOP3.LUT R3, R3, R6, RZ, 0x3c, !PT ;  /* 0x0000000603037212 */ /* 0x000fe200078e3cff */
[----:B------:R-:W-:-:S02]  /*b480*/  UIADD3 UR24, UR16, 0x10000, URZ ;  /* 0x0001000010187890 */ /* 0x000fc4000fffe03f */
        /* <DEDUP_REMOVED lines=24> */
.L_x_90:
[----:B------:R-:W-:Y:S05]  /*b610*/  BSYNC B1 ;  /* 0x0000000000017941 */ /* 0x000fea0003800000 */
.L_x_89:
[C---:B------:R-:W-:Y:S02]  /*b620*/  ISETP.GT.AND P4, PT, R4.reuse, 0x4, PT ;  /* 0x000000040400780c */ /* 0x040fe40003f84270 */
[----:B------:R-:W-:-:S11]  /*b630*/  IADD3 R4, R4, -0x2, RZ ;  /* 0xfffffffe04047810 */ /* 0x000fd60007ffe0ff */
[----:B------:R-:W-:Y:S05]  /*b640*/  @P4 BRA `(.L_x_94) ;  /* 0xfffffff400dc4947 */ /* 0x000fea000383ffff */
[----:B------:R-:W-:Y:S05]  /*b650*/  BSYNC B0 ;  /* 0x0000000000007941 */ /* 0x000fea0003800000 */
.L_x_83:
[----:B------:R-:W-:Y:S05]  /*b660*/  EXIT ;  /* 0x000000000000794d */ /* 0x000fea0003800000 */
.L_x_15:
[----:B--2---:R-:W-:-:S04]  /*b670*/  MOV R3, UR8 ;  /* 0x0000000800037c02 */ /* 0x004fc80008000f00 */
[----:B------:R2:W3:Y:S03]  /*b680*/  SYNCS.PHASECHK.TRANS64.TRYWAIT P1, [R3+URZ+0x3c050], R0 ;  /* 0x03c05000030075a7 */ /* 0x0004e6000802017f */
[----:B---3--:R-:W-:Y:S05]  /*b690*/  @!P1 NANOSLEEP.SYNCS 0x989680 ;  /* 0x009896800000995d */ /* 0x008fea0003900000 */
[----:B------:R-:W3:Y:S02]  /*b6a0*/  @!P1 SYNCS.PHASECHK.TRANS64 P1, [R3+URZ+0x3c050], R0 ;  /* 0x03c05000030095a7 */ /* 0x000ee4000802007f */
[----:B---3--:R-:W-:Y:S05]  /*b6b0*/  @!P1 BRA `(.L_x_15) ;  /* 0xfffffffc00ec9947 */ /* 0x008fea000383ffff */
[----:B------:R-:W-:Y:S05]  /*b6c0*/  BRA `(.L_x_95) ;  /* 0xffffff5400a87947 */ /* 0x000fea000383ffff */
.L_x_17:
[----:B--2---:R-:W-:-:S04]  /*b6d0*/  MOV R0, UR36 ;  /* 0x0000002400007c02 */ /* 0x004fc80008000f00 */
[----:B------:R2:W3:Y:S03]  /*b6e0*/  SYNCS.PHASECHK.TRANS64.TRYWAIT P1, [R0+URZ+0x3c000], R5 ;  /* 0x03c00005000075a7 */ /* 0x0004e6000802017f */
[----:B---3--:R-:W-:Y:S05]  /*b6f0*/  @!P1 NANOSLEEP.SYNCS 0x989680 ;  /* 0x009896800000995d */ /* 0x008fea0003900000 */
[----:B------:R-:W3:Y:S02]  /*b700*/  @!P1 SYNCS.PHASECHK.TRANS64 P1, [R0+URZ+0x3c000], R5 ;  /* 0x03c00005000095a7 */ /* 0x000ee4000802007f */
[----:B---3--:R-:W-:Y:S05]  /*b710*/  @!P1 BRA `(.L_x_17) ;  /* 0xfffffffc00ec9947 */ /* 0x008fea000383ffff */
[----:B------:R-:W-:Y:S05]  /*b720*/  BRA `(.L_x_96) ;  /* 0xffffff5400ac7947 */ /* 0x000fea000383ffff */
.L_x_18:
[----:B--2---:R-:W-:-:S04]  /*b730*/  MOV R3, UR5 ;  /* 0x0000000500037c02 */ /* 0x004fc80008000f00 */
[----:B------:R2:W3:Y:S03]  /*b740*/  SYNCS.PHASECHK.TRANS64.TRYWAIT P1, [R3+URZ], R0 ;  /* 0x00000000030075a7 */ /* 0x0004e6000802017f */
[----:B---3--:R-:W-:Y:S05]  /*b750*/  @!P1 NANOSLEEP.SYNCS 0x989680 ;  /* 0x009896800000995d */ /* 0x008fea0003900000 */
[----:B------:R-:W3:Y:S02]  /*b760*/  @!P1 SYNCS.PHASECHK.TRANS64 P1, [R3+URZ], R0 ;  /* 0x00000000030095a7 */ /* 0x000ee4000802007f */
[----:B---3--:R-:W-:Y:S05]  /*b770*/  @!P1 BRA `(.L_x_18) ;  /* 0xfffffffc00ec9947 */ /* 0x008fea000383ffff */
[----:B------:R-:W-:Y:S05]  /*b780*/  BRA `(.L_x_97) ;  /* 0xffffff5400b07947 */ /* 0x000fea000383ffff */
.L_x_20:
[----:B-1----:R-:W-:-:S04]  /*b790*/  MOV R6, UR36 ;  /* 0x0000002400067c02 */ /* 0x002fc80008000f00 */
[----:B------:R1:W2:Y:S03]  /*b7a0*/  SYNCS.PHASECHK.TRANS64.TRYWAIT P1, [R6+URZ+0x3c008], R5 ;  /* 0x03c00805060075a7 */ /* 0x0002a6000802017f */
[----:B--2---:R-:W-:Y:S05]  /*b7b0*/  @!P1 NANOSLEEP.SYNCS 0x989680 ;  /* 0x009896800000995d */ /* 0x004fea0003900000 */
[----:B------:R-:W2:Y:S02]  /*b7c0*/  @!P1 SYNCS.PHASECHK.TRANS64 P1, [R6+URZ+0x3c008], R5 ;  /* 0x03c00805060095a7 */ /* 0x000ea4000802007f */
[----:B--2---:R-:W-:Y:S05]  /*b7d0*/  @!P1 BRA `(.L_x_20) ;  /* 0xfffffffc00ec9947 */ /* 0x004fea000383ffff */
[----:B------:R-:W-:Y:S05]  /*b7e0*/  BRA `(.L_x_98) ;  /* 0xffffff7c009c7947 */ /* 0x000fea000383ffff */
.L_x_25:
[----:B-1----:R-:W-:-:S04]  /*b7f0*/  MOV R4, UR10 ;  /* 0x0000000a00047c02 */ /* 0x002fc80008000f00 */
[----:B------:R1:W2:Y:S03]  /*b800*/  SYNCS.PHASECHK.TRANS64.TRYWAIT P2, [R4+URZ+0x3c000], R3 ;  /* 0x03c00003040075a7 */ /* 0x0002a6000804017f */
[----:B--2---:R-:W-:Y:S05]  /*b810*/  @!P2 NANOSLEEP.SYNCS 0x989680 ;  /* 0x009896800000a95d */ /* 0x004fea0003900000 */
[----:B------:R-:W2:Y:S02]  /*b820*/  @!P2 SYNCS.PHASECHK.TRANS64 P2, [R4+URZ+0x3c000], R3 ;  /* 0x03c000030400a5a7 */ /* 0x000ea4000804007f */
[----:B--2---:R-:W-:Y:S05]  /*b830*/  @!P2 BRA `(.L_x_25) ;  /* 0xfffffffc00eca947 */ /* 0x004fea000383ffff */
[----:B------:R-:W-:Y:S05]  /*b840*/  BRA `(.L_x_99) ;  /* 0xffffff8c001c7947 */ /* 0x000fea000383ffff */
.L_x_29:
[----:B-1----:R-:W-:-:S04]  /*b850*/  MOV R8, UR11 ;  /* 0x0000000b00087c02 */ /* 0x002fc80008000f00 */
[----:B------:R1:W2:Y:S03]  /*b860*/  SYNCS.PHASECHK.TRANS64.TRYWAIT P2, [R8+URZ+0x3c000], R59 ;  /* 0x03c0003b080075a7 */ /* 0x0002a6000804017f */
[----:B--2---:R-:W-:Y:S05]  /*b870*/  @!P2 NANOSLEEP.SYNCS 0x989680 ;  /* 0x009896800000a95d */ /* 0x004fea0003900000 */
[----:B------:R-:W2:Y:S02]  /*b880*/  @!P2 SYNCS.PHASECHK.TRANS64 P2, [R8+URZ+0x3c000], R59 ;  /* 0x03c0003b0800a5a7 */ /* 0x000ea4000804007f */
[----:B--2---:R-:W-:Y:S05]  /*b890*/  @!P2 BRA `(.L_x_29) ;  /* 0xfffffffc00eca947 */ /* 0x004fea000383ffff */
[----:B------:R-:W-:Y:S05]  /*b8a0*/  BRA `(.L_x_28) ;  /* 0xffffffb4002c7947 */ /* 0x000fea000383ffff */
.L_x_45:
[----:B-1----:R-:W-:-:S04]  /*b8b0*/  MOV R3, UR4 ;  /* 0x0000000400037c02 */ /* 0x002fc80008000f00 */
[----:B------:R1:W2:Y:S03]  /*b8c0*/  SYNCS.PHASECHK.TRANS64.TRYWAIT P0, [R3+URZ+0x3c098], R0 ;  /* 0x03c09800030075a7 */ /* 0x0002a6000800017f */
[----:B--2---:R-:W-:Y:S05]  /*b8d0*/  @!P0 NANOSLEEP.SYNCS 0x989680 ;  /* 0x009896800000895d */ /* 0x004fea0003900000 */
[----:B------:R-:W2:Y:S02]  /*b8e0*/  @!P0 SYNCS.PHASECHK.TRANS64 P0, [R3+URZ+0x3c098], R0 ;  /* 0x03c09800030085a7 */ /* 0x000ea4000800007f */
[----:B--2---:R-:W-:Y:S05]  /*b8f0*/  @!P0 BRA `(.L_x_45) ;  /* 0xfffffffc00ec8947 */ /* 0x004fea000383ffff */
[----:B------:R-:W-:Y:S05]  /*b900*/  BRA `(.L_x_100) ;  /* 0xffffffc800f07947 */ /* 0x000fea000383ffff */
.L_x_65:
[----:B--2---:R2:W4:Y:S02]  /*b910*/  SYNCS.PHASECHK.TRANS64.TRYWAIT P0, [R3+URZ+0x3c060], R2 ;  /* 0x03c06002030075a7 */ /* 0x004524000800017f */
[----:B----4-:R-:W-:Y:S05]  /*b920*/  @!P0 NANOSLEEP.SYNCS 0x989680 ;  /* 0x009896800000895d */ /* 0x010fea0003900000 */
[----:B------:R-:W4:Y:S02]  /*b930*/  @!P0 SYNCS.PHASECHK.TRANS64 P0, [R3+URZ+0x3c060], R2 ;  /* 0x03c06002030085a7 */ /* 0x000f24000800007f */
[----:B----4-:R-:W-:Y:S05]  /*b940*/  @!P0 BRA `(.L_x_65) ;  /* 0xfffffffc00f08947 */ /* 0x010fea000383ffff */
[----:B------:R-:W-:Y:S05]  /*b950*/  BRA `(.L_x_101) ;  /* 0xffffffe000f47947 */ /* 0x000fea000383ffff */
.L_x_70:
[----:B-1----:R1:W2:Y:S02]  /*b960*/  SYNCS.PHASECHK.TRANS64.TRYWAIT P0, [R5+URZ+0x3c028], R0 ;  /* 0x03c02800050075a7 */ /* 0x0022a4000800017f */
[----:B--2---:R-:W-:Y:S05]  /*b970*/  @!P0 NANOSLEEP.SYNCS 0x989680 ;  /* 0x009896800000895d */ /* 0x004fea0003900000 */
[----:B------:R-:W2:Y:S02]  /*b980*/  @!P0 SYNCS.PHASECHK.TRANS64 P0, [R5+URZ+0x3c028], R0 ;  /* 0x03c02800050085a7 */ /* 0x000ea4000800007f */
[----:B--2---:R-:W-:Y:S05]  /*b990*/  @!P0 BRA `(.L_x_70) ;  /* 0xfffffffc00f08947 */ /* 0x004fea000383ffff */
[----:B------:R-:W-:Y:S05]  /*b9a0*/  BRA `(.L_x_102) ;  /* 0xffffffe400e07947 */ /* 0x000fea000383ffff */
.L_x_75:
[----:B-1----:R1:W2:Y:S02]  /*b9b0*/  SYNCS.PHASECHK.TRANS64.TRYWAIT P0, [R4+URZ+0x3c060], R5 ;  /* 0x03c06005040075a7 */ /* 0x0022a4000800017f */
[----:B--2---:R-:W-:Y:S05]  /*b9c0*/  @!P0 NANOSLEEP.SYNCS 0x989680 ;  /* 0x009896800000895d */ /* 0x004fea0003900000 */
[----:B------:R-:W2:Y:S02]  /*b9d0*/  @!P0 SYNCS.PHASECHK.TRANS64 P0, [R4+URZ+0x3c060], R5 ;  /* 0x03c06005040085a7 */ /* 0x000ea4000800007f */
[----:B--2---:R-:W-:Y:S05]  /*b9e0*/  @!P0 BRA `(.L_x_75) ;  /* 0xfffffffc00f08947 */ /* 0x004fea000383ffff */
[----:B------:R-:W-:Y:S05]  /*b9f0*/  BRA `(.L_x_103) ;  /* 0xffffffe800cc7947 */ /* 0x000fea000383ffff */
.L_x_80:
[----:B-1----:R1:W2:Y:S02]  /*ba00*/  SYNCS.PHASECHK.TRANS64.TRYWAIT P0, [R3+URZ+0x3c028], R4 ;  /* 0x03c02804030075a7 */ /* 0x0022a4000800017f */
[----:B--2---:R-:W-:Y:S05]  /*ba10*/  @!P0 NANOSLEEP.SYNCS 0x989680 ;  /* 0x009896800000895d */ /* 0x004fea0003900000 */
[----:B------:R-:W2:Y:S02]  /*ba20*/  @!P0 SYNCS.PHASECHK.TRANS64 P0, [R3+URZ+0x3c028], R4 ;  /* 0x03c02804030085a7 */ /* 0x000ea4000800007f */
[----:B--2---:R-:W-:Y:S05]  /*ba30*/  @!P0 BRA `(.L_x_80) ;  /* 0xfffffffc00f08947 */ /* 0x004fea000383ffff */
[----:B------:R-:W-:Y:S05]  /*ba40*/  BRA `(.L_x_104) ;  /* 0xffffffec00c47947 */ /* 0x000fea000383ffff */
.L_x_86:
[----:B-1----:R1:W2:Y:S02]  /*ba50*/  SYNCS.PHASECHK.TRANS64.TRYWAIT P4, [R6+URZ+0x3c028], R5 ;  /* 0x03c02805060075a7 */ /* 0x0022a4000808017f */
[----:B--2---:R-:W-:Y:S05]  /*ba60*/  @!P4 NANOSLEEP.SYNCS 0x989680 ;  /* 0x009896800000c95d */ /* 0x004fea0003900000 */
[----:B------:R-:W2:Y:S02]  /*ba70*/  @!P4 SYNCS.PHASECHK.TRANS64 P4, [R6+URZ+0x3c028], R5 ;  /* 0x03c028050600c5a7 */ /* 0x000ea4000808007f */
[----:B--2---:R-:W-:Y:S05]  /*ba80*/  @!P4 BRA `(.L_x_86) ;  /* 0xfffffffc00f0c947 */ /* 0x004fea000383ffff */
[----:B------:R-:W-:Y:S05]  /*ba90*/  BRA `(.L_x_105) ;  /* 0xfffffff000ec7947 */ /* 0x000fea000383ffff */
.L_x_91:
[----:B-1----:R1:W2:Y:S02]  /*baa0*/  SYNCS.PHASECHK.TRANS64.TRYWAIT P4, [R6+URZ+0x3c028], R7 ;  /* 0x03c02807060075a7 */ /* 0x0022a4000808017f */
[----:B--2---:R-:W-:Y:S05]  /*bab0*/  @!P4 NANOSLEEP.SYNCS 0x989680 ;  /* 0x009896800000c95d */ /* 0x004fea0003900000 */
[----:B------:R-:W2:Y:S02]  /*bac0*/  @!P4 SYNCS.PHASECHK.TRANS64 P4, [R6+URZ+0x3c028], R7 ;  /* 0x03c028070600c5a7 */ /* 0x000ea4000808007f */
[----:B--2---:R-:W-:Y:S05]  /*bad0*/  @!P4 BRA `(.L_x_91) ;  /* 0xfffffffc00f0c947 */ /* 0x004fea000383ffff */
[----:B------:R-:W-:Y:S05]  /*bae0*/  BRA `(.L_x_106) ;  /* 0xfffffff400e47947 */ /* 0x000fea000383ffff */
        .weak           $__internal_0_$__cuda_sm20_rcp_rn_f32_slowpath
        .type           $__internal_0_$__cuda_sm20_rcp_rn_f32_slowpath,@function
        .size           $__internal_0_$__cuda_sm20_rcp_rn_f32_slowpath,(.L_x_112 - $__internal_0_$__cuda_sm20_rcp_rn_f32_slowpath)
$__internal_0_$__cuda_sm20_rcp_rn_f32_slowpath:
[----:B------:R-:W-:Y:S01]  /*baf0*/  SHF.L.U32 R0, R2, 0x1, RZ ;  /* 0x0000000102007819 */ /* 0x000fe200000006ff */
[----:B------:R-:W-:Y:S03]  /*bb00*/  BSSY B2, `(.L_x_107) ;  /* 0x0000030000027945 */ /* 0x000fe60003800000 */
[----:B------:R-:W-:-:S04]  /*bb10*/  SHF.R.U32.HI R16, RZ, 0x18, R0 ;  /* 0x00000018ff107819 */ /* 0x000fc80000011600 */
[----:B------:R-:W-:-:S13]  /*bb20*/  ISETP.NE.U32.AND P0, PT, R16, RZ, PT ;  /* 0x000000ff1000720c */ /* 0x000fda0003f05070 */
[----:B------:R-:W-:Y:S05]  /*bb30*/  @P0 BRA `(.L_x_108) ;  /* 0x0000000000280947 */ /* 0x000fea0003800000 */
[----:B------:R-:W-:-:S04]  /*bb40*/  SHF.L.U32 R0, R2, 0x1, RZ ;  /* 0x0000000102007819 */ /* 0x000fc800000006ff */
[----:B------:R-:W-:-:S13]  /*bb50*/  ISETP.NE.AND P0, PT, R0, RZ, PT ;  /* 0x000000ff0000720c */ /* 0x000fda0003f05270 */
[----:B------:R-:W-:Y:S01]  /*bb60*/  @P0 FFMA R6, R2, 1.84467440737095516160e+19, RZ ;  /* 0x5f80000002060823 */ /* 0x000fe200000000ff */
[----:B------:R-:W-:Y:S08]  /*bb70*/  @!P0 MUFU.RCP R5, R2 ;  /* 0x0000000200058308 */ /* 0x000ff00000001000 */
[----:B------:R-:W1:Y:S02]  /*bb80*/  @P0 MUFU.RCP R7, R6 ;  /* 0x0000000600070308 */ /* 0x000e640000001000 */
[----:B-1----:R-:W-:-:S04]  /*bb90*/  @P0 FFMA R0, R6, R7, -1 ;  /* 0xbf80000006000423 */ /* 0x002fc80000000007 */
[----:B------:R-:W-:-:S04]  /*bba0*/  @P0 FADD.FTZ R0, -R0, -RZ ;  /* 0x800000ff00000221 */ /* 0x000fc80000010100 */
[----:B------:R-:W-:-:S04]  /*bbb0*/  @P0 FFMA R0, R7, R0, R7 ;  /* 0x0000000007000223 */ /* 0x000fc80000000007 */
[----:B------:R-:W-:Y:S01]  /*bbc0*/  @P0 FFMA R5, R0, 1.84467440737095516160e+19, RZ ;  /* 0x5f80000000050823 */ /* 0x000fe200000000ff */
[----:B------:R-:W-:Y:S06]  /*bbd0*/  BRA `(.L_x_109) ;  /* 0x0000000000887947 */ /* 0x000fec0003800000 */
.L_x_108:
[----:B------:R-:W-:-:S04]  /*bbe0*/  IADD3 R17, R16, -0xfd, RZ ;  /* 0xffffff0310117810 */ /* 0x000fc80007ffe0ff */
[----:B------:R-:W-:-:S13]  /*bbf0*/  ISETP.GT.U32.AND P0, PT, R17, 0x1, PT ;  /* 0x000000011100780c */ /* 0x000fda0003f04070 */
[----:B------:R-:W-:Y:S05]  /*bc00*/  @P0 BRA `(.L_x_110) ;  /* 0x0000000000780947 */ /* 0x000fea0003800000 */
[----:B------:R-:W-:Y:S02]  /*bc10*/  LOP3.LUT R0, R2, 0x7fffff, RZ, 0xc0, !PT ;  /* 0x007fffff02007812 */ /* 0x000fe400078ec0ff */
[----:B------:R-:W-:Y:S02]  /*bc20*/  MOV R12, 0x3 ;  /* 0x00000003000c7802 */ /* 0x000fe40000000f00 */
[----:B------:R-:W-:Y:S02]  /*bc30*/  LOP3.LUT R0, R0, 0x3f800000, RZ, 0xfc, !PT ;  /* 0x3f80000000007812 */ /* 0x000fe400078efcff */
[----:B------:R-:W-:Y:S02]  /*bc40*/  SHF.L.U32 R12, R12, R17, RZ ;  /* 0x000000110c0c7219 */ /* 0x000fe400000006ff */
[----:B------:R-:W1:Y:S02]  /*bc50*/  MUFU.RCP R5, R0 ;  /* 0x0000000000057308 */ /* 0x000e640000001000 */
[----:B-1----:R-:W-:-:S04]  /*bc60*/  FFMA R6, R0, R5, -1 ;  /* 0xbf80000000067423 */ /* 0x002fc80000000005 */
[----:B------:R-:W-:-:S04]  /*bc70*/  FADD.FTZ R6, -R6, -RZ ;  /* 0x800000ff06067221 */ /* 0x000fc80000010100 */
[CCC-:B------:R-:W-:Y:S01]  /*bc80*/  FFMA.RM R7, R5.reuse, R6.reuse, R5.reuse ;  /* 0x0000000605077223 */ /* 0x1c0fe20000004005 */
[----:B------:R-:W-:-:S04]  /*bc90*/  FFMA.RP R6, R5, R6, R5 ;  /* 0x0000000605067223 */ /* 0x000fc80000008005 */
[C---:B------:R-:W-:Y:S02]  /*bca0*/  LOP3.LUT R5, R7.reuse, 0x7fffff, RZ, 0xc0, !PT ;  /* 0x007fffff07057812 */ /* 0x040fe400078ec0ff */
[----:B------:R-:W-:Y:S02]  /*bcb0*/  FSETP.NEU.FTZ.AND P0, PT, R7, R6, PT ;  /* 0x000000060700720b */ /* 0x000fe40003f1d000 */
[----:B------:R-:W-:Y:S02]  /*bcc0*/  LOP3.LUT R5, R5, 0x800000, RZ, 0xfc, !PT ;  /* 0x0080000005057812 */ /* 0x000fe400078efcff */
[----:B------:R-:W-:Y:S02]  /*bcd0*/  SEL R6, RZ, 0xffffffff, !P0 ;  /* 0xffffffffff067807 */ /* 0x000fe40004000000 */
[----:B------:R-:W-:Y:S02]  /*bce0*/  LOP3.LUT R12, R12, R5, RZ, 0xc0, !PT ;  /* 0x000000050c0c7212 */ /* 0x000fe400078ec0ff */
[----:B------:R-:W-:-:S02]  /*bcf0*/  IADD3 R6, -R6, RZ, RZ ;  /* 0x000000ff06067210 */ /* 0x000fc40007ffe1ff */
[-C--:B------:R-:W-:Y:S02]  /*bd00*/  SHF.R.U32.HI R12, RZ, R17.reuse, R12 ;  /* 0x00000011ff0c7219 */ /* 0x080fe4000001160c */
[----:B------:R-:W-:Y:S02]  /*bd10*/  LOP3.LUT P1, RZ, R6, R17, R5, 0xf8, !PT ;  /* 0x0000001106ff7212 */ /* 0x000fe4000782f805 */
[C---:B------:R-:W-:Y:S02]  /*bd20*/  LOP3.LUT P0, RZ, R12.reuse, 0x1, RZ, 0xc0, !PT ;  /* 0x000000010cff7812 */ /* 0x040fe4000780c0ff */
[----:B------:R-:W-:-:S04]  /*bd30*/  LOP3.LUT P2, RZ, R12, 0x2, RZ, 0xc0, !PT ;  /* 0x000000020cff7812 */ /* 0x000fc8000784c0ff */
[----:B------:R-:W-:Y:S02]  /*bd40*/  PLOP3.LUT P0, PT, P0, P1, P2, 0xe0, 0x0 ;  /* 0x000000000000781c */ /* 0x000fe40000703c20 */
[----:B------:R-:W-:Y:S02]  /*bd50*/  LOP3.LUT P1, RZ, R2, 0x7fffff, RZ, 0xc0, !PT ;  /* 0x007fffff02ff7812 */ /* 0x000fe4000782c0ff */
[----:B------:R-:W-:-:S04]  /*bd60*/  SEL R0, RZ, 0x1, !P0 ;  /* 0x00000001ff007807 */ /* 0x000fc80004000000 */
[----:B------:R-:W-:-:S04]  /*bd70*/  IADD3 R0, -R0, RZ, RZ ;  /* 0x000000ff00007210 */ /* 0x000fc80007ffe1ff */
[----:B------:R-:W-:Y:S02]  /*bd80*/  ISETP.GE.AND P0, PT, R0, RZ, PT ;  /* 0x000000ff0000720c */ /* 0x000fe40003f06270 */
[----:B------:R-:W-:-:S04]  /*bd90*/  IADD3 R0, R16, -0xfc, RZ ;  /* 0xffffff0410007810 */ /* 0x000fc80007ffe0ff */
[----:B------:R-:W-:-:S07]  /*bda0*/  SHF.R.U32.HI R5, RZ, R0, R5 ;  /* 0x00000000ff057219 */ /* 0x000fce0000011605 */
[----:B------:R-:W-:-:S04]  /*bdb0*/  @!P0 IADD3 R5, R5, 0x1, RZ ;  /* 0x0000000105058810 */ /* 0x000fc80007ffe0ff */
[----:B------:R-:W-:-:S04]  /*bdc0*/  @!P1 SHF.L.U32 R5, R5, 0x1, RZ ;  /* 0x0000000105059819 */ /* 0x000fc800000006ff */
[----:B------:R-:W-:Y:S01]  /*bdd0*/  LOP3.LUT R5, R5, 0x80000000, R2, 0xf8, !PT ;  /* 0x8000000005057812 */ /* 0x000fe200078ef802 */
[----:B------:R-:W-:Y:S06]  /*bde0*/  BRA `(.L_x_109) ;  /* 0x0000000000047947 */ /* 0x000fec0003800000 */
.L_x_110:
[----:B------:R1:W2:Y:S02]  /*bdf0*/  MUFU.RCP R5, R2 ;  /* 0x0000000200057308 */ /* 0x0002a40000001000 */
.L_x_109:
[----:B------:R-:W-:Y:S05]  /*be00*/  BSYNC B2 ;  /* 0x0000000000027941 */ /* 0x000fea0003800000 */
.L_x_107:
[----:B------:R-:W-:Y:S02]  /*be10*/  MOV R6, R13 ;  /* 0x0000000d00067202 */ /* 0x000fe40000000f00 */
[----:B------:R-:W-:-:S04]  /*be20*/  MOV R7, 0x0 ;  /* 0x0000000000077802 */ /* 0x000fc80000000f00 */
[----:B-12---:R-:W-:Y:S05]  /*be30*/  RET.REL.NODEC R6 `(_ZN7cutlass13device_kernelINS_4fmha6kernel28FmhaKernelTmaWarpSpecializedINS1_10collective30FmhaMainloopTmaWarpSpecializedINS_6half_tEffN4cute5tupleIJNS7_1CILi128EEESA_NS9_ILi160EEEEEENS8_IJiNS9_ILi1EEENS8_IJiiEEEEEESF_SF_NS4_13DefaultFusionEJEEENS4_15FmhaFwdEpilogueIS6_fNS8_IJNS9_ILi64EEESB_SA_EEEEENS2_23IndividualTileSchedulerEJEEEEEvNT_6ParamsE) ;  /* 0xffffff4006707950 */ /* 0x006fea0003c3ffff */
.L_x_111:
[----:B------:R-:W-:-:S00]  /*be40*/  BRA `(.L_x_111) ;  /* 0xfffffffc00fc7947 */ /* 0x000fc0000383ffff */
[----:B------:R-:W-:-:S00]  /*be50*/  NOP ;  /* 0x0000000000007918 */ /* 0x000fc00000000000 */
        /* <DEDUP_REMOVED lines=10> */
.L_x_112:


//--------------------- .nv.global.init           --------------------------
	.section	.nv.global.init,"aw",@progbits
.nv.global.init:
	.type		$str$24,@object
	.size		$str$24,($str$25 - $str$24)
$str$24:
        /*0000*/ 	.byte	0x28, 0x61, 0x64, 0x64, 0x72, 0x65, 0x73, 0x73, 0x20, 0x26, 0x20, 0x6d, 0x61, 0x73, 0x6b, 0x29
        /*0010*/ 	.byte	0x20, 0x3d, 0x3d, 0x20, 0x30, 0x00
	.type		$str$25,@object
	.size		$str$25,(__unnamed_1 - $str$25)
$str$25:
        /*0016*/ 	.byte	0x2f, 0x74, 0x6d, 0x70, 0x2f, 0x63, 0x75, 0x74, 0x6c, 0x61, 0x73, 0x73, 0x5f, 0x73, 0x77, 0x65
        /*0026*/ 	.byte	0x65, 0x70, 0x5f, 0x73, 0x72, 0x63, 0x2f, 0x69, 0x6e, 0x63, 0x6c, 0x75, 0x64, 0x65, 0x2f, 0x63
        /*0036*/ 	.byte	0x75, 0x74, 0x65, 0x2f, 0x70, 0x6f, 0x69, 0x6e, 0x74, 0x65, 0x72, 0x5f, 0x66, 0x6c, 0x61, 0x67
        /*0046*/ 	.byte	0x67, 0x65, 0x64, 0x2e, 0x68, 0x70, 0x70, 0x00
	.type		__unnamed_1,@object
	.size		__unnamed_1,(__unnamed_2 - __unnamed_1)
__unnamed_1:
        /*004e*/ 	.byte	0x61, 0x75, 0x74, 0x6f, 0x20, 0x63, 0x75, 0x74, 0x65, 0x3a, 0x3a, 0x61, 0x73, 0x5f, 0x70, 0x6f
        /* <DEDUP_REMOVED lines=27> */
        /*020e*/ 	.byte	0x3e, 0x3e, 0x3e, 0x3e, 0x3e, 0x5d, 0x00
	.type		__unnamed_2,@object
	.size		__unnamed_2,(.L_1 - __unnamed_2)
__unnamed_2:
        /* <DEDUP_REMOVED lines=29> */
.L_1:


//--------------------- .nv.shared._ZN7cutlass13device_kernelINS_4fmha6kernel28FmhaKernelTmaWarpSpecializedINS1_10collective30FmhaMainloopTmaWarpSpecializedINS_6half_tEffN4cute5tupleIJNS7_1CILi128EEESA_NS9_ILi160EEEEEENS8_IJiNS9_ILi1EEENS8_IJiiEEEEEESF_SF_NS4_13DefaultFusionEJEEENS4_15FmhaFwdEpilogueIS6_fNS8_IJNS9_ILi64EEESB_SA_EEEEENS2_23IndividualTileSchedulerEJEEEEEvNT_6ParamsE --------------------------
	.section	.nv.shared._ZN7cutlass13device_kernelINS_4fmha6kernel28FmhaKernelTmaWarpSpecializedINS1_10collective30FmhaMainloopTmaWarpSpecializedINS_6half_tEffN4cute5tupleIJNS7_1CILi128EEESA_NS9_ILi160EEEEEENS8_IJiNS9_ILi1EEENS8_IJiiEEEEEESF_SF_NS4_13DefaultFusionEJEEENS4_15FmhaFwdEpilogueIS6_fNS8_IJNS9_ILi64EEESB_SA_EEEEENS2_23IndividualTileSchedulerEJEEEEEvNT_6ParamsE,"aw",@nobits
	.sectionflags	@""
	.align	16
	.zero		1024


//--------------------- .nv.shared.reserved.0     --------------------------
	.section	.nv.shared.reserved.0,"aw",@nobits
	.weak		__nv_reservedSMEM_offset_0_alias
	.size		__nv_reservedSMEM_offset_0_alias, 0, 0
	.other		__nv_reservedSMEM_offset_0_alias,@"STO_CUDA_RESERVED_SHARED STV_DEFAULT"
__nv_reservedSMEM_offset_0_alias:
	.zero		0


//--------------------- .nv.global                --------------------------
	.section	.nv.global,"aw",@nobits
.nv.global:
	.type		_ZN39_INTERNAL_7996570c_4_k_cu_51e3ec2a_27954cute1_E,@object
	.size		_ZN39_INTERNAL_7996570c_4_k_cu_51e3ec2a_27954cute1_E,(_ZN39_INTERNAL_7996570c_4_k_cu_51e3ec2a_27954cuda3std3__45__cpo6cbeginE - _ZN39_INTERNAL_7996570c_4_k_cu_51e3ec2a_27954cute1_E)
_ZN39_INTERNAL_7996570c_4_k_cu_51e3ec2a_27954cute1_E:
	.zero		1
	.type		_ZN39_INTERNAL_7996570c_4_k_cu_51e3ec2a_27954cuda3std3__45__cpo6cbeginE,@object
	.size		_ZN39_INTERNAL_7996570c_4_k_cu_51e3ec2a_27954cuda3std3__45__cpo6cbeginE,(_ZN39_INTERNAL_7996570c_4_k_cu_51e3ec2a_27954cuda3std3__48in_placeE - _ZN39_INTERNAL_7996570c_4_k_cu_51e3ec2a_27954cuda3std3__45__cpo6cbeginE)
_ZN39_INTERNAL_7996570c_4_k_cu_51e3ec2a_27954cuda3std3__45__cpo6cbeginE:
	.zero		1
	.type		_ZN39_INTERNAL_7996570c_4_k_cu_51e3ec2a_27954cuda3std3__48in_placeE,@object
	.size		_ZN39_INTERNAL_7996570c_4_k_cu_51e3ec2a_27954cuda3std3__48in_placeE,(_ZN39_INTERNAL_7996570c_4_k_cu_51e3ec2a_27954cuda3std6ranges3__45__cpo9iter_moveE - _ZN39_INTERNAL_7996570c_4_k_cu_51e3ec2a_27954cuda3std3__48in_placeE)
_ZN39_INTERNAL_7996570c_4_k_cu_51e3ec2a_27954cuda3std3__48in_placeE:
	.zero		1
	.type		_ZN39_INTERNAL_7996570c_4_k_cu_51e3ec2a_27954cuda3std6ranges3__45__cpo9iter_moveE,@object
	.size		_ZN39_INTERNAL_7996570c_4_k_cu_51e3ec2a_27954cuda3std6ranges3__45__cpo9iter_moveE,(_ZN39_INTERNAL_7996570c_4_k_cu_51e3ec2a_27954cuda3std3__45__cpo5beginE - _ZN39_INTERNAL_7996570c_4_k_cu_51e3ec2a_27954cuda3std6ranges3__45__cpo9iter_moveE)
_ZN39_INTERNAL_7996570c_4_k_cu_51e3ec2a_27954cuda3std6ranges3__45__cpo9iter_moveE:
	.zero		1
	.type		_ZN39_INTERNAL_7996570c_4_k_cu_51e3ec2a_27954cuda3std3__45__cpo5beginE,@object
	.size		_ZN39_INTERNAL_7996570c_4_k_cu_51e3ec2a_27954cuda3std3__45__cpo5beginE,(_ZN39_INTERNAL_7996570c_4_k_cu_51e3ec2a_27954cuda3std3__441_GLOBAL__N__7996570c_4_k_cu_51e3ec2a_27956ignoreE - _ZN39_INTERNAL_7996570c_4_k_cu_51e3ec2a_27954cuda3std3__45__cpo5beginE)
_ZN39_INTERNAL_7996570c_4_k_cu_51e3ec2a_27954cuda3std3__45__cpo5beginE:
	.zero		1
	.type		_ZN39_INTERNAL_7996570c_4_k_cu_51e3ec2a_27954cuda3std3__441_GLOBAL__N__7996570c_4_k_cu_51e3ec2a_27956ignoreE,@object
	.size		_ZN39_INTERNAL_7996570c_4_k_cu_51e3ec2a_27954cuda3std3__441_GLOBAL__N__7996570c_4_k_cu_51e3ec2a_27956ignoreE,(_ZN39_INTERNAL_7996570c_4_k_cu_51e3ec2a_27954cute7productE - _ZN39_INTERNAL_7996570c_4_k_cu_51e3ec2a_27954cuda3std3__441_GLOBAL__N__7996570c_4_k_cu_51e3ec2a_27956ignoreE)
_ZN39_INTERNAL_7996570c_4_k_cu_51e3ec2a_27954cuda3std3__441_GLOBAL__N__7996570c_4_k_cu_51e3ec2a_27956ignoreE:
	.zero		1
	.type		_ZN39_INTERNAL_7996570c_4_k_cu_51e3ec2a_27954cute7productE,@object
	.size		_ZN39_INTERNAL_7996570c_4_k_cu_51e3ec2a_27954cute7productE,(_ZN39_INTERNAL_7996570c_4_k_cu_51e3ec2a_27954cuda3std3__45__cpo3endE - _ZN39_INTERNAL_7996570c_4_k_cu_51e3ec2a_27954cute7productE)
_ZN39_INTERNAL_7996570c_4_k_cu_51e3ec2a_27954cute7productE:
	.zero		1
	.type		_ZN39_INTERNAL_7996570c_4_k_cu_51e3ec2a_27954cuda3std3__45__cpo3endE,@object
	.size		_ZN39_INTERNAL_7996570c_4_k_cu_51e3ec2a_27954cuda3std3__45__cpo3endE,(_ZN39_INTERNAL_7996570c_4_k_cu_51e3ec2a_27954cuda3std3__419piecewise_constructE - _ZN39_INTERNAL_7996570c_4_k_cu_51e3ec2a_27954cuda3std3__45__cpo3endE)
_ZN39_INTERNAL_7996570c_4_k_cu_51e3ec2a_27954cuda3std3__45__cpo3endE:
	.zero		1
	.type		_ZN39_INTERNAL_7996570c_4_k_cu_51e3ec2a_27954cuda3std3__419piecewise_constructE,@object
	.size		_ZN39_INTERNAL_7996570c_4_k_cu_51e3ec2a_27954cuda3std3__419piecewise_constructE,(_ZN39_INTERNAL_7996570c_4_k_cu_51e3ec2a_27954cuda3std3__45__cpo4cendE - _ZN39_INTERNAL_7996570c_4_k_cu_51e3ec2a_27954cuda3std3__419piecewise_constructE)
_ZN39_INTERNAL_7996570c_4_k_cu_51e3ec2a_27954cuda3std3__419piecewise_constructE:
	.zero		1
	.type		_ZN39_INTERNAL_7996570c_4_k_cu_51e3ec2a_27954cuda3std3__45__cpo4cendE,@object
	.size		_ZN39_INTERNAL_7996570c_4_k_cu_51e3ec2a_27954cuda3std3__45__cpo4cendE,(_ZN39_INTERNAL_7996570c_4_k_cu_51e3ec2a_27954cuda3std6ranges3__45__cpo4swapE - _ZN39_INTERNAL_7996570c_4_k_cu_51e3ec2a_27954cuda3std3__45__cpo4cendE)
_ZN39_INTERNAL_7996570c_4_k_cu_51e3ec2a_27954cuda3std3__45__cpo4cendE:
	.zero		1
	.type		_ZN39_INTERNAL_7996570c_4_k_cu_51e3ec2a_27954cuda3std6ranges3__45__cpo4swapE,@object
	.size		_ZN39_INTERNAL_7996570c_4_k_cu_51e3ec2a_27954cuda3std6ranges3__45__cpo4swapE,(.L_9 - _ZN39_INTERNAL_7996570c_4_k_cu_51e3ec2a_27954cuda3std6ranges3__45__cpo4swapE)
_ZN39_INTERNAL_7996570c_4_k_cu_51e3ec2a_27954cuda3std6ranges3__45__cpo4swapE:
	.zero		1
.L_9:


//--------------------- .nv.constant0._ZN7cutlass13device_kernelINS_4fmha6kernel28FmhaKernelTmaWarpSpecializedINS1_10collective30FmhaMainloopTmaWarpSpecializedINS_6half_tEffN4cute5tupleIJNS7_1CILi128EEESA_NS9_ILi160EEEEEENS8_IJiNS9_ILi1EEENS8_IJiiEEEEEESF_SF_NS4_13DefaultFusionEJEEENS4_15FmhaFwdEpilogueIS6_fNS8_IJNS9_ILi64EEESB_SA_EEEEENS2_23IndividualTileSchedulerEJEEEEEvNT_6ParamsE --------------------------
	.section	.nv.constant0._ZN7cutlass13device_kernelINS_4fmha6kernel28FmhaKernelTmaWarpSpecializedINS1_10collective30FmhaMainloopTmaWarpSpecializedINS_6half_tEffN4cute5tupleIJNS7_1CILi128EEESA_NS9_ILi160EEEEEENS8_IJiNS9_ILi1EEENS8_IJiiEEEEEESF_SF_NS4_13DefaultFusionEJEEENS4_15FmhaFwdEpilogueIS6_fNS8_IJNS9_ILi64EEESB_SA_EEEEENS2_23IndividualTileSchedulerEJEEEEEvNT_6ParamsE,"a",@progbits
	.sectionflags	@""
	.align	4
.nv.constant0._ZN7cutlass13device_kernelINS_4fmha6kernel28FmhaKernelTmaWarpSpecializedINS1_10collective30FmhaMainloopTmaWarpSpecializedINS_6half_tEffN4cute5tupleIJNS7_1CILi128EEESA_NS9_ILi160EEEEEENS8_IJiNS9_ILi1EEENS8_IJiiEEEEEESF_SF_NS4_13DefaultFusionEJEEENS4_15FmhaFwdEpilogueIS6_fNS8_IJNS9_ILi64EEESB_SA_EEEEENS2_23IndividualTileSchedulerEJEEEEEvNT_6ParamsE:
	.zero		2688


//--------------------- SYMBOLS --------------------------

	.type		.nv.reservedSmem.offset0,@object
	.size		.nv.reservedSmem.offset0,0x4
	.type		__assertfail,@function
